//
// Generated by NVIDIA NVVM Compiler
//
// Compiler Build ID: CL-36424714
// Cuda compilation tools, release 13.0, V13.0.88
// Based on NVVM 20.0.0
//

.version 9.0
.target sm_100
.address_size 64

	// .globl	my_kernel_kernel0
// _ZZ17my_kernel_kernel0E18PaddedInput_shared has been demoted
// _ZZ17my_kernel_kernel0E18placeholder_shared has been demoted

.visible .entry my_kernel_kernel0(
	.param .u64 .ptr .align 1 my_kernel_kernel0_param_0,
	.param .u64 .ptr .align 1 my_kernel_kernel0_param_1,
	.param .u64 .ptr .align 1 my_kernel_kernel0_param_2,
	.param .u64 .ptr .align 1 my_kernel_kernel0_param_3
)
{
	.local .align 16 .b8 	__local_depot0[960];
	.reg .b64 	%SP;
	.reg .b64 	%SPL;
	.reg .pred 	%p<19>;
	.reg .b16 	%rs<29>;
	.reg .b32 	%r<86>;
	.reg .b32 	%f<440>;
	.reg .b64 	%rd<34>;
	// demoted variable
	.shared .align 4 .b8 _ZZ17my_kernel_kernel0E18PaddedInput_shared[5760];
	// demoted variable
	.shared .align 4 .b8 _ZZ17my_kernel_kernel0E18placeholder_shared[32768];
	mov.u64 	%SPL, __local_depot0;
	ld.param.u64 	%rd10, [my_kernel_kernel0_param_0];
	ld.param.u64 	%rd11, [my_kernel_kernel0_param_1];
	cvta.to.global.u64 	%rd1, %rd10;
	cvta.to.global.u64 	%rd2, %rd11;
	add.u64 	%rd3, %SPL, 0;
	mov.f32 	%f13, 0f00000000;
	st.local.v4.f32 	[%rd3], {%f13, %f13, %f13, %f13};
	st.local.v4.f32 	[%rd3+16], {%f13, %f13, %f13, %f13};
	st.local.v4.f32 	[%rd3+32], {%f13, %f13, %f13, %f13};
	st.local.v4.f32 	[%rd3+48], {%f13, %f13, %f13, %f13};
	st.local.v4.f32 	[%rd3+64], {%f13, %f13, %f13, %f13};
	st.local.v4.f32 	[%rd3+80], {%f13, %f13, %f13, %f13};
	st.local.v4.f32 	[%rd3+96], {%f13, %f13, %f13, %f13};
	add.s64 	%rd33, %rd3, 112;
	st.local.v4.f32 	[%rd3+112], {%f13, %f13, %f13, %f13};
	st.local.v4.f32 	[%rd3+128], {%f13, %f13, %f13, %f13};
	st.local.v4.f32 	[%rd3+144], {%f13, %f13, %f13, %f13};
	st.local.v4.f32 	[%rd3+160], {%f13, %f13, %f13, %f13};
	st.local.v4.f32 	[%rd3+176], {%f13, %f13, %f13, %f13};
	st.local.v4.f32 	[%rd3+192], {%f13, %f13, %f13, %f13};
	st.local.v4.f32 	[%rd3+208], {%f13, %f13, %f13, %f13};
	st.local.v4.f32 	[%rd3+224], {%f13, %f13, %f13, %f13};
	st.local.v4.f32 	[%rd3+240], {%f13, %f13, %f13, %f13};
	st.local.v4.f32 	[%rd3+256], {%f13, %f13, %f13, %f13};
	st.local.v4.f32 	[%rd3+272], {%f13, %f13, %f13, %f13};
	st.local.v4.f32 	[%rd3+288], {%f13, %f13, %f13, %f13};
	st.local.v4.f32 	[%rd3+304], {%f13, %f13, %f13, %f13};
	st.local.v4.f32 	[%rd3+320], {%f13, %f13, %f13, %f13};
	st.local.v4.f32 	[%rd3+336], {%f13, %f13, %f13, %f13};
	st.local.v4.f32 	[%rd3+352], {%f13, %f13, %f13, %f13};
	st.local.v4.f32 	[%rd3+368], {%f13, %f13, %f13, %f13};
	st.local.v4.f32 	[%rd3+384], {%f13, %f13, %f13, %f13};
	st.local.v4.f32 	[%rd3+400], {%f13, %f13, %f13, %f13};
	st.local.v4.f32 	[%rd3+416], {%f13, %f13, %f13, %f13};
	st.local.v4.f32 	[%rd3+432], {%f13, %f13, %f13, %f13};
	st.local.v4.f32 	[%rd3+448], {%f13, %f13, %f13, %f13};
	st.local.v4.f32 	[%rd3+464], {%f13, %f13, %f13, %f13};
	st.local.v4.f32 	[%rd3+480], {%f13, %f13, %f13, %f13};
	st.local.v4.f32 	[%rd3+496], {%f13, %f13, %f13, %f13};
	st.local.v4.f32 	[%rd3+512], {%f13, %f13, %f13, %f13};
	st.local.v4.f32 	[%rd3+528], {%f13, %f13, %f13, %f13};
	st.local.v4.f32 	[%rd3+544], {%f13, %f13, %f13, %f13};
	st.local.v4.f32 	[%rd3+560], {%f13, %f13, %f13, %f13};
	st.local.v4.f32 	[%rd3+576], {%f13, %f13, %f13, %f13};
	st.local.v4.f32 	[%rd3+592], {%f13, %f13, %f13, %f13};
	st.local.v4.f32 	[%rd3+608], {%f13, %f13, %f13, %f13};
	st.local.v4.f32 	[%rd3+624], {%f13, %f13, %f13, %f13};
	st.local.v4.f32 	[%rd3+640], {%f13, %f13, %f13, %f13};
	st.local.v4.f32 	[%rd3+656], {%f13, %f13, %f13, %f13};
	st.local.v4.f32 	[%rd3+672], {%f13, %f13, %f13, %f13};
	st.local.v4.f32 	[%rd3+688], {%f13, %f13, %f13, %f13};
	st.local.v4.f32 	[%rd3+704], {%f13, %f13, %f13, %f13};
	st.local.v4.f32 	[%rd3+720], {%f13, %f13, %f13, %f13};
	st.local.v4.f32 	[%rd3+736], {%f13, %f13, %f13, %f13};
	st.local.v4.f32 	[%rd3+752], {%f13, %f13, %f13, %f13};
	st.local.v4.f32 	[%rd3+768], {%f13, %f13, %f13, %f13};
	st.local.v4.f32 	[%rd3+784], {%f13, %f13, %f13, %f13};
	st.local.v4.f32 	[%rd3+800], {%f13, %f13, %f13, %f13};
	st.local.v4.f32 	[%rd3+816], {%f13, %f13, %f13, %f13};
	st.local.v4.f32 	[%rd3+832], {%f13, %f13, %f13, %f13};
	st.local.v4.f32 	[%rd3+848], {%f13, %f13, %f13, %f13};
	st.local.v4.f32 	[%rd3+864], {%f13, %f13, %f13, %f13};
	st.local.v4.f32 	[%rd3+880], {%f13, %f13, %f13, %f13};
	st.local.v4.f32 	[%rd3+896], {%f13, %f13, %f13, %f13};
	st.local.v4.f32 	[%rd3+912], {%f13, %f13, %f13, %f13};
	st.local.v4.f32 	[%rd3+928], {%f13, %f13, %f13, %f13};
	st.local.v4.f32 	[%rd3+944], {%f13, %f13, %f13, %f13};
	mov.u32 	%r1, %tid.x;
	mul.lo.s32 	%r2, %r1, 60;
	mov.u32 	%r28, %ctaid.x;
	mul.lo.s32 	%r3, %r28, 3072;
	shl.b32 	%r4, %r1, 5;
	shr.u32 	%r29, %r1, 5;
	and.b32  	%r5, %r29, 24;
	shl.b32 	%r30, %r1, 2;
	and.b32  	%r6, %r30, 1020;
	mov.b32 	%r80, 0;
	shl.b32 	%r67, %r6, 2;
$L__BB0_1:
	bar.sync 	0;
	shl.b32 	%r32, %r80, 3;
	add.s32 	%r8, %r32, %r3;
	mov.b32 	%r81, 0;
$L__BB0_2:
	setp.gt.u32 	%p1, %r1, 23;
	add.s32 	%r10, %r81, %r2;
	setp.gt.u32 	%p2, %r10, 1439;
	shl.b32 	%r33, %r10, 2;
	mov.u32 	%r34, _ZZ17my_kernel_kernel0E18PaddedInput_shared;
	add.s32 	%r11, %r34, %r33;
	or.pred  	%p3, %p1, %p2;
	@%p3 bra 	$L__BB0_4;
	cvt.u16.u32 	%rs1, %r10;
	mul.hi.u16 	%rs2, %rs1, -21845;
	shr.u16 	%rs3, %rs2, 4;
	mul.wide.u16 	%r35, %rs3, 15360;
	shl.b16 	%rs4, %rs3, 3;
	add.s16 	%rs5, %rs1, %rs4;
	shl.b16 	%rs6, %rs5, 7;
	and.b16  	%rs7, %rs6, 3072;
	cvt.u32.u16 	%r36, %rs7;
	and.b32  	%r37, %r10, 4;
	add.s32 	%r38, %r8, %r37;
	add.s32 	%r39, %r38, %r35;
	add.s32 	%r40, %r39, %r36;
	mul.wide.u32 	%rd13, %r40, 4;
	add.s64 	%rd14, %rd1, %rd13;
	ld.global.nc.f32 	%f14, [%rd14];
	st.shared.f32 	[%r11], %f14;
$L__BB0_4:
	setp.gt.u32 	%p4, %r1, 23;
	add.s32 	%r12, %r10, 1;
	setp.gt.u32 	%p5, %r12, 1439;
	or.pred  	%p6, %p4, %p5;
	@%p6 bra 	$L__BB0_6;
	cvt.u16.u32 	%rs8, %r12;
	mul.hi.u16 	%rs9, %rs8, -21845;
	shr.u16 	%rs10, %rs9, 4;
	mul.wide.u16 	%r41, %rs10, 15360;
	shl.b16 	%rs11, %rs10, 3;
	add.s16 	%rs12, %rs8, %rs11;
	shl.b16 	%rs13, %rs12, 7;
	and.b16  	%rs14, %rs13, 3072;
	cvt.u32.u16 	%r42, %rs14;
	and.b32  	%r43, %r12, 5;
	add.s32 	%r44, %r8, %r43;
	add.s32 	%r45, %r44, %r41;
	add.s32 	%r46, %r45, %r42;
	mul.wide.u32 	%rd15, %r46, 4;
	add.s64 	%rd16, %rd1, %rd15;
	ld.global.nc.f32 	%f15, [%rd16];
	st.shared.f32 	[%r11+4], %f15;
$L__BB0_6:
	setp.gt.u32 	%p7, %r1, 23;
	add.s32 	%r13, %r10, 2;
	setp.gt.u32 	%p8, %r13, 1439;
	or.pred  	%p9, %p7, %p8;
	@%p9 bra 	$L__BB0_8;
	cvt.u16.u32 	%rs15, %r13;
	mul.hi.u16 	%rs16, %rs15, -21845;
	shr.u16 	%rs17, %rs16, 4;
	mul.wide.u16 	%r47, %rs17, 15360;
	shl.b16 	%rs18, %rs17, 3;
	add.s16 	%rs19, %rs15, %rs18;
	shl.b16 	%rs20, %rs19, 7;
	and.b16  	%rs21, %rs20, 3072;
	cvt.u32.u16 	%r48, %rs21;
	and.b32  	%r49, %r13, 6;
	add.s32 	%r50, %r8, %r49;
	add.s32 	%r51, %r50, %r47;
	add.s32 	%r52, %r51, %r48;
	mul.wide.u32 	%rd17, %r52, 4;
	add.s64 	%rd18, %rd1, %rd17;
	ld.global.nc.f32 	%f16, [%rd18];
	st.shared.f32 	[%r11+8], %f16;
$L__BB0_8:
	setp.gt.u32 	%p10, %r1, 23;
	add.s32 	%r14, %r10, 3;
	setp.gt.u32 	%p11, %r14, 1439;
	or.pred  	%p12, %p10, %p11;
	@%p12 bra 	$L__BB0_10;
	cvt.u16.u32 	%rs22, %r14;
	mul.hi.u16 	%rs23, %rs22, -21845;
	shr.u16 	%rs24, %rs23, 4;
	mul.wide.u16 	%r53, %rs24, 15360;
	shl.b16 	%rs25, %rs24, 3;
	add.s16 	%rs26, %rs22, %rs25;
	shl.b16 	%rs27, %rs26, 7;
	and.b16  	%rs28, %rs27, 3072;
	cvt.u32.u16 	%r54, %rs28;
	and.b32  	%r55, %r14, 7;
	add.s32 	%r56, %r8, %r55;
	add.s32 	%r57, %r56, %r53;
	add.s32 	%r58, %r57, %r54;
	mul.wide.u32 	%rd19, %r58, 4;
	add.s64 	%rd20, %rd1, %rd19;
	ld.global.nc.f32 	%f17, [%rd20];
	st.shared.f32 	[%r11+12], %f17;
$L__BB0_10:
	add.s32 	%r81, %r81, 4;
	setp.ne.s32 	%p13, %r81, 60;
	@%p13 bra 	$L__BB0_2;
	setp.gt.u32 	%p14, %r1, 255;
	@%p14 bra 	$L__BB0_13;
	shl.b32 	%r59, %r80, 13;
	add.s32 	%r60, %r59, %r4;
	mul.wide.u32 	%rd21, %r60, 4;
	add.s64 	%rd22, %rd2, %rd21;
	ld.global.nc.f32 	%f18, [%rd22];
	shl.b32 	%r61, %r4, 2;
	mov.u32 	%r62, _ZZ17my_kernel_kernel0E18placeholder_shared;
	add.s32 	%r63, %r62, %r61;
	st.shared.f32 	[%r63], %f18;
	ld.global.nc.f32 	%f19, [%rd22+4];
	st.shared.f32 	[%r63+4], %f19;
	ld.global.nc.f32 	%f20, [%rd22+8];
	st.shared.f32 	[%r63+8], %f20;
	ld.global.nc.f32 	%f21, [%rd22+12];
	st.shared.f32 	[%r63+12], %f21;
	ld.global.nc.f32 	%f22, [%rd22+16];
	st.shared.f32 	[%r63+16], %f22;
	ld.global.nc.f32 	%f23, [%rd22+20];
	st.shared.f32 	[%r63+20], %f23;
	ld.global.nc.f32 	%f24, [%rd22+24];
	st.shared.f32 	[%r63+24], %f24;
	ld.global.nc.f32 	%f25, [%rd22+28];
	st.shared.f32 	[%r63+28], %f25;
	ld.global.nc.f32 	%f26, [%rd22+32];
	st.shared.f32 	[%r63+32], %f26;
	ld.global.nc.f32 	%f27, [%rd22+36];
	st.shared.f32 	[%r63+36], %f27;
	ld.global.nc.f32 	%f28, [%rd22+40];
	st.shared.f32 	[%r63+40], %f28;
	ld.global.nc.f32 	%f29, [%rd22+44];
	st.shared.f32 	[%r63+44], %f29;
	ld.global.nc.f32 	%f30, [%rd22+48];
	st.shared.f32 	[%r63+48], %f30;
	ld.global.nc.f32 	%f31, [%rd22+52];
	st.shared.f32 	[%r63+52], %f31;
	ld.global.nc.f32 	%f32, [%rd22+56];
	st.shared.f32 	[%r63+56], %f32;
	ld.global.nc.f32 	%f33, [%rd22+60];
	st.shared.f32 	[%r63+60], %f33;
	ld.global.nc.f32 	%f34, [%rd22+64];
	st.shared.f32 	[%r63+64], %f34;
	ld.global.nc.f32 	%f35, [%rd22+68];
	st.shared.f32 	[%r63+68], %f35;
	ld.global.nc.f32 	%f36, [%rd22+72];
	st.shared.f32 	[%r63+72], %f36;
	ld.global.nc.f32 	%f37, [%rd22+76];
	st.shared.f32 	[%r63+76], %f37;
	ld.global.nc.f32 	%f38, [%rd22+80];
	st.shared.f32 	[%r63+80], %f38;
	ld.global.nc.f32 	%f39, [%rd22+84];
	st.shared.f32 	[%r63+84], %f39;
	ld.global.nc.f32 	%f40, [%rd22+88];
	st.shared.f32 	[%r63+88], %f40;
	ld.global.nc.f32 	%f41, [%rd22+92];
	st.shared.f32 	[%r63+92], %f41;
	ld.global.nc.f32 	%f42, [%rd22+96];
	st.shared.f32 	[%r63+96], %f42;
	ld.global.nc.f32 	%f43, [%rd22+100];
	st.shared.f32 	[%r63+100], %f43;
	ld.global.nc.f32 	%f44, [%rd22+104];
	st.shared.f32 	[%r63+104], %f44;
	ld.global.nc.f32 	%f45, [%rd22+108];
	st.shared.f32 	[%r63+108], %f45;
	ld.global.nc.f32 	%f46, [%rd22+112];
	st.shared.f32 	[%r63+112], %f46;
	ld.global.nc.f32 	%f47, [%rd22+116];
	st.shared.f32 	[%r63+116], %f47;
	ld.global.nc.f32 	%f48, [%rd22+120];
	st.shared.f32 	[%r63+120], %f48;
	ld.global.nc.f32 	%f49, [%rd22+124];
	st.shared.f32 	[%r63+124], %f49;
$L__BB0_13:
	bar.sync 	0;
	mov.b32 	%r82, 0;
$L__BB0_14:
	shl.b32 	%r66, %r82, 1;
	add.s32 	%r17, %r66, %r5;
	shl.b32 	%r68, %r82, 13;
	or.b32  	%r69, %r68, %r67;
	mov.u32 	%r70, _ZZ17my_kernel_kernel0E18placeholder_shared;
	add.s32 	%r71, %r70, %r69;
	ld.shared.f32 	%f1, [%r71];
	ld.shared.f32 	%f2, [%r71+4096];
	ld.shared.f32 	%f3, [%r71+4];
	ld.shared.f32 	%f4, [%r71+4100];
	ld.shared.f32 	%f5, [%r71+8];
	ld.shared.f32 	%f6, [%r71+4104];
	ld.shared.f32 	%f7, [%r71+12];
	ld.shared.f32 	%f8, [%r71+4108];
	mov.b32 	%r83, 0;
$L__BB0_15:
	mul.lo.s32 	%r72, %r83, 60;
	mad.lo.s32 	%r73, %r83, 360, %r17;
	shl.b32 	%r74, %r73, 2;
	mov.u32 	%r75, _ZZ17my_kernel_kernel0E18PaddedInput_shared;
	add.s32 	%r76, %r75, %r74;
	mul.wide.u32 	%rd23, %r72, 4;
	add.s64 	%rd24, %rd3, %rd23;
	ld.local.v4.f32 	{%f50, %f51, %f52, %f53}, [%rd24];
	ld.shared.f32 	%f54, [%r76];
	fma.rn.f32 	%f55, %f54, %f1, %f50;
	ld.shared.f32 	%f56, [%r76+4];
	fma.rn.f32 	%f57, %f56, %f2, %f55;
	fma.rn.f32 	%f58, %f54, %f3, %f51;
	fma.rn.f32 	%f59, %f56, %f4, %f58;
	fma.rn.f32 	%f60, %f54, %f5, %f52;
	fma.rn.f32 	%f61, %f56, %f6, %f60;
	fma.rn.f32 	%f62, %f54, %f7, %f53;
	fma.rn.f32 	%f63, %f56, %f8, %f62;
	st.local.v4.f32 	[%rd24], {%f57, %f59, %f61, %f63};
	ld.local.v4.f32 	{%f64, %f65, %f66, %f67}, [%rd24+16];
	ld.shared.f32 	%f68, [%r76+96];
	fma.rn.f32 	%f69, %f68, %f1, %f64;
	ld.shared.f32 	%f70, [%r76+100];
	fma.rn.f32 	%f71, %f70, %f2, %f69;
	fma.rn.f32 	%f72, %f68, %f3, %f65;
	fma.rn.f32 	%f73, %f70, %f4, %f72;
	fma.rn.f32 	%f74, %f68, %f5, %f66;
	fma.rn.f32 	%f75, %f70, %f6, %f74;
	fma.rn.f32 	%f76, %f68, %f7, %f67;
	fma.rn.f32 	%f77, %f70, %f8, %f76;
	st.local.v4.f32 	[%rd24+16], {%f71, %f73, %f75, %f77};
	ld.local.v4.f32 	{%f78, %f79, %f80, %f81}, [%rd24+32];
	ld.shared.f32 	%f82, [%r76+192];
	fma.rn.f32 	%f83, %f82, %f1, %f78;
	ld.shared.f32 	%f84, [%r76+196];
	fma.rn.f32 	%f85, %f84, %f2, %f83;
	fma.rn.f32 	%f86, %f82, %f3, %f79;
	fma.rn.f32 	%f87, %f84, %f4, %f86;
	fma.rn.f32 	%f88, %f82, %f5, %f80;
	fma.rn.f32 	%f89, %f84, %f6, %f88;
	fma.rn.f32 	%f90, %f82, %f7, %f81;
	fma.rn.f32 	%f91, %f84, %f8, %f90;
	st.local.v4.f32 	[%rd24+32], {%f85, %f87, %f89, %f91};
	ld.local.v4.f32 	{%f92, %f93, %f94, %f95}, [%rd24+48];
	ld.shared.f32 	%f96, [%r76+288];
	fma.rn.f32 	%f97, %f96, %f1, %f92;
	ld.shared.f32 	%f98, [%r76+292];
	fma.rn.f32 	%f99, %f98, %f2, %f97;
	fma.rn.f32 	%f100, %f96, %f3, %f93;
	fma.rn.f32 	%f101, %f98, %f4, %f100;
	fma.rn.f32 	%f102, %f96, %f5, %f94;
	fma.rn.f32 	%f103, %f98, %f6, %f102;
	fma.rn.f32 	%f104, %f96, %f7, %f95;
	fma.rn.f32 	%f105, %f98, %f8, %f104;
	st.local.v4.f32 	[%rd24+48], {%f99, %f101, %f103, %f105};
	ld.local.v4.f32 	{%f106, %f107, %f108, %f109}, [%rd24+64];
	ld.shared.f32 	%f110, [%r76+384];
	fma.rn.f32 	%f111, %f110, %f1, %f106;
	ld.shared.f32 	%f112, [%r76+388];
	fma.rn.f32 	%f113, %f112, %f2, %f111;
	fma.rn.f32 	%f114, %f110, %f3, %f107;
	fma.rn.f32 	%f115, %f112, %f4, %f114;
	fma.rn.f32 	%f116, %f110, %f5, %f108;
	fma.rn.f32 	%f117, %f112, %f6, %f116;
	fma.rn.f32 	%f118, %f110, %f7, %f109;
	fma.rn.f32 	%f119, %f112, %f8, %f118;
	st.local.v4.f32 	[%rd24+64], {%f113, %f115, %f117, %f119};
	ld.local.v4.f32 	{%f120, %f121, %f122, %f123}, [%rd24+80];
	ld.shared.f32 	%f124, [%r76+480];
	fma.rn.f32 	%f125, %f124, %f1, %f120;
	ld.shared.f32 	%f126, [%r76+484];
	fma.rn.f32 	%f127, %f126, %f2, %f125;
	fma.rn.f32 	%f128, %f124, %f3, %f121;
	fma.rn.f32 	%f129, %f126, %f4, %f128;
	fma.rn.f32 	%f130, %f124, %f5, %f122;
	fma.rn.f32 	%f131, %f126, %f6, %f130;
	fma.rn.f32 	%f132, %f124, %f7, %f123;
	fma.rn.f32 	%f133, %f126, %f8, %f132;
	st.local.v4.f32 	[%rd24+80], {%f127, %f129, %f131, %f133};
	ld.local.v4.f32 	{%f134, %f135, %f136, %f137}, [%rd24+96];
	ld.shared.f32 	%f138, [%r76+576];
	fma.rn.f32 	%f139, %f138, %f1, %f134;
	ld.shared.f32 	%f140, [%r76+580];
	fma.rn.f32 	%f141, %f140, %f2, %f139;
	fma.rn.f32 	%f142, %f138, %f3, %f135;
	fma.rn.f32 	%f143, %f140, %f4, %f142;
	fma.rn.f32 	%f144, %f138, %f5, %f136;
	fma.rn.f32 	%f145, %f140, %f6, %f144;
	fma.rn.f32 	%f146, %f138, %f7, %f137;
	fma.rn.f32 	%f147, %f140, %f8, %f146;
	st.local.v4.f32 	[%rd24+96], {%f141, %f143, %f145, %f147};
	ld.local.v4.f32 	{%f148, %f149, %f150, %f151}, [%rd24+112];
	ld.shared.f32 	%f152, [%r76+672];
	fma.rn.f32 	%f153, %f152, %f1, %f148;
	ld.shared.f32 	%f154, [%r76+676];
	fma.rn.f32 	%f155, %f154, %f2, %f153;
	fma.rn.f32 	%f156, %f152, %f3, %f149;
	fma.rn.f32 	%f157, %f154, %f4, %f156;
	fma.rn.f32 	%f158, %f152, %f5, %f150;
	fma.rn.f32 	%f159, %f154, %f6, %f158;
	fma.rn.f32 	%f160, %f152, %f7, %f151;
	fma.rn.f32 	%f161, %f154, %f8, %f160;
	st.local.v4.f32 	[%rd24+112], {%f155, %f157, %f159, %f161};
	ld.local.v4.f32 	{%f162, %f163, %f164, %f165}, [%rd24+128];
	ld.shared.f32 	%f166, [%r76+768];
	fma.rn.f32 	%f167, %f166, %f1, %f162;
	ld.shared.f32 	%f168, [%r76+772];
	fma.rn.f32 	%f169, %f168, %f2, %f167;
	fma.rn.f32 	%f170, %f166, %f3, %f163;
	fma.rn.f32 	%f171, %f168, %f4, %f170;
	fma.rn.f32 	%f172, %f166, %f5, %f164;
	fma.rn.f32 	%f173, %f168, %f6, %f172;
	fma.rn.f32 	%f174, %f166, %f7, %f165;
	fma.rn.f32 	%f175, %f168, %f8, %f174;
	st.local.v4.f32 	[%rd24+128], {%f169, %f171, %f173, %f175};
	ld.local.v4.f32 	{%f176, %f177, %f178, %f179}, [%rd24+144];
	ld.shared.f32 	%f180, [%r76+864];
	fma.rn.f32 	%f181, %f180, %f1, %f176;
	ld.shared.f32 	%f182, [%r76+868];
	fma.rn.f32 	%f183, %f182, %f2, %f181;
	fma.rn.f32 	%f184, %f180, %f3, %f177;
	fma.rn.f32 	%f185, %f182, %f4, %f184;
	fma.rn.f32 	%f186, %f180, %f5, %f178;
	fma.rn.f32 	%f187, %f182, %f6, %f186;
	fma.rn.f32 	%f188, %f180, %f7, %f179;
	fma.rn.f32 	%f189, %f182, %f8, %f188;
	st.local.v4.f32 	[%rd24+144], {%f183, %f185, %f187, %f189};
	ld.local.v4.f32 	{%f190, %f191, %f192, %f193}, [%rd24+160];
	ld.shared.f32 	%f194, [%r76+960];
	fma.rn.f32 	%f195, %f194, %f1, %f190;
	ld.shared.f32 	%f196, [%r76+964];
	fma.rn.f32 	%f197, %f196, %f2, %f195;
	fma.rn.f32 	%f198, %f194, %f3, %f191;
	fma.rn.f32 	%f199, %f196, %f4, %f198;
	fma.rn.f32 	%f200, %f194, %f5, %f192;
	fma.rn.f32 	%f201, %f196, %f6, %f200;
	fma.rn.f32 	%f202, %f194, %f7, %f193;
	fma.rn.f32 	%f203, %f196, %f8, %f202;
	st.local.v4.f32 	[%rd24+160], {%f197, %f199, %f201, %f203};
	ld.local.v4.f32 	{%f204, %f205, %f206, %f207}, [%rd24+176];
	ld.shared.f32 	%f208, [%r76+1056];
	fma.rn.f32 	%f209, %f208, %f1, %f204;
	ld.shared.f32 	%f210, [%r76+1060];
	fma.rn.f32 	%f211, %f210, %f2, %f209;
	fma.rn.f32 	%f212, %f208, %f3, %f205;
	fma.rn.f32 	%f213, %f210, %f4, %f212;
	fma.rn.f32 	%f214, %f208, %f5, %f206;
	fma.rn.f32 	%f215, %f210, %f6, %f214;
	fma.rn.f32 	%f216, %f208, %f7, %f207;
	fma.rn.f32 	%f217, %f210, %f8, %f216;
	st.local.v4.f32 	[%rd24+176], {%f211, %f213, %f215, %f217};
	ld.local.v4.f32 	{%f218, %f219, %f220, %f221}, [%rd24+192];
	ld.shared.f32 	%f222, [%r76+1152];
	fma.rn.f32 	%f223, %f222, %f1, %f218;
	ld.shared.f32 	%f224, [%r76+1156];
	fma.rn.f32 	%f225, %f224, %f2, %f223;
	fma.rn.f32 	%f226, %f222, %f3, %f219;
	fma.rn.f32 	%f227, %f224, %f4, %f226;
	fma.rn.f32 	%f228, %f222, %f5, %f220;
	fma.rn.f32 	%f229, %f224, %f6, %f228;
	fma.rn.f32 	%f230, %f222, %f7, %f221;
	fma.rn.f32 	%f231, %f224, %f8, %f230;
	st.local.v4.f32 	[%rd24+192], {%f225, %f227, %f229, %f231};
	ld.local.v4.f32 	{%f232, %f233, %f234, %f235}, [%rd24+208];
	ld.shared.f32 	%f236, [%r76+1248];
	fma.rn.f32 	%f237, %f236, %f1, %f232;
	ld.shared.f32 	%f238, [%r76+1252];
	fma.rn.f32 	%f239, %f238, %f2, %f237;
	fma.rn.f32 	%f240, %f236, %f3, %f233;
	fma.rn.f32 	%f241, %f238, %f4, %f240;
	fma.rn.f32 	%f242, %f236, %f5, %f234;
	fma.rn.f32 	%f243, %f238, %f6, %f242;
	fma.rn.f32 	%f244, %f236, %f7, %f235;
	fma.rn.f32 	%f245, %f238, %f8, %f244;
	st.local.v4.f32 	[%rd24+208], {%f239, %f241, %f243, %f245};
	ld.local.v4.f32 	{%f246, %f247, %f248, %f249}, [%rd24+224];
	ld.shared.f32 	%f250, [%r76+1344];
	fma.rn.f32 	%f251, %f250, %f1, %f246;
	ld.shared.f32 	%f252, [%r76+1348];
	fma.rn.f32 	%f253, %f252, %f2, %f251;
	fma.rn.f32 	%f254, %f250, %f3, %f247;
	fma.rn.f32 	%f255, %f252, %f4, %f254;
	fma.rn.f32 	%f256, %f250, %f5, %f248;
	fma.rn.f32 	%f257, %f252, %f6, %f256;
	fma.rn.f32 	%f258, %f250, %f7, %f249;
	fma.rn.f32 	%f259, %f252, %f8, %f258;
	st.local.v4.f32 	[%rd24+224], {%f253, %f255, %f257, %f259};
	add.s32 	%r83, %r83, 1;
	setp.ne.s32 	%p15, %r83, 4;
	@%p15 bra 	$L__BB0_15;
	add.s32 	%r82, %r82, 1;
	setp.ne.s32 	%p16, %r82, 4;
	@%p16 bra 	$L__BB0_14;
	add.s32 	%r80, %r80, 1;
	setp.ne.s32 	%p17, %r80, 128;
	@%p17 bra 	$L__BB0_1;
	ld.param.u64 	%rd32, [my_kernel_kernel0_param_3];
	ld.param.u64 	%rd31, [my_kernel_kernel0_param_2];
	shl.b32 	%r78, %r1, 2;
	add.s32 	%r84, %r78, %r3;
	cvta.to.global.u64 	%rd25, %rd32;
	shl.b32 	%r79, %r1, 4;
	cvt.u64.u32 	%rd26, %r79;
	and.b64  	%rd27, %rd26, 4080;
	add.s64 	%rd28, %rd25, %rd27;
	ld.global.nc.f32 	%f9, [%rd28];
	ld.global.nc.f32 	%f10, [%rd28+4];
	ld.global.nc.f32 	%f11, [%rd28+8];
	ld.global.nc.f32 	%f12, [%rd28+12];
	cvta.to.global.u64 	%rd5, %rd31;
	mov.b32 	%r85, 0;
$L__BB0_19:
	ld.local.v4.f32 	{%f260, %f261, %f262, %f263}, [%rd33+-112];
	add.f32 	%f264, %f260, %f9;
	max.f32 	%f265, %f264, 0f00000000;
	mul.wide.u32 	%rd29, %r84, 4;
	add.s64 	%rd30, %rd5, %rd29;
	st.global.f32 	[%rd30], %f265;
	add.f32 	%f266, %f261, %f10;
	max.f32 	%f267, %f266, 0f00000000;
	st.global.f32 	[%rd30+4], %f267;
	add.f32 	%f268, %f262, %f11;
	max.f32 	%f269, %f268, 0f00000000;
	st.global.f32 	[%rd30+8], %f269;
	add.f32 	%f270, %f263, %f12;
	max.f32 	%f271, %f270, 0f00000000;
	st.global.f32 	[%rd30+12], %f271;
	ld.local.v4.f32 	{%f272, %f273, %f274, %f275}, [%rd33+-96];
	add.f32 	%f276, %f272, %f9;
	max.f32 	%f277, %f276, 0f00000000;
	st.global.f32 	[%rd30+61440], %f277;
	add.f32 	%f278, %f273, %f10;
	max.f32 	%f279, %f278, 0f00000000;
	st.global.f32 	[%rd30+61444], %f279;
	add.f32 	%f280, %f274, %f11;
	max.f32 	%f281, %f280, 0f00000000;
	st.global.f32 	[%rd30+61448], %f281;
	add.f32 	%f282, %f275, %f12;
	max.f32 	%f283, %f282, 0f00000000;
	st.global.f32 	[%rd30+61452], %f283;
	ld.local.v4.f32 	{%f284, %f285, %f286, %f287}, [%rd33+-80];
	add.f32 	%f288, %f284, %f9;
	max.f32 	%f289, %f288, 0f00000000;
	st.global.f32 	[%rd30+122880], %f289;
	add.f32 	%f290, %f285, %f10;
	max.f32 	%f291, %f290, 0f00000000;
	st.global.f32 	[%rd30+122884], %f291;
	add.f32 	%f292, %f286, %f11;
	max.f32 	%f293, %f292, 0f00000000;
	st.global.f32 	[%rd30+122888], %f293;
	add.f32 	%f294, %f287, %f12;
	max.f32 	%f295, %f294, 0f00000000;
	st.global.f32 	[%rd30+122892], %f295;
	ld.local.v4.f32 	{%f296, %f297, %f298, %f299}, [%rd33+-64];
	add.f32 	%f300, %f296, %f9;
	max.f32 	%f301, %f300, 0f00000000;
	st.global.f32 	[%rd30+184320], %f301;
	add.f32 	%f302, %f297, %f10;
	max.f32 	%f303, %f302, 0f00000000;
	st.global.f32 	[%rd30+184324], %f303;
	add.f32 	%f304, %f298, %f11;
	max.f32 	%f305, %f304, 0f00000000;
	st.global.f32 	[%rd30+184328], %f305;
	add.f32 	%f306, %f299, %f12;
	max.f32 	%f307, %f306, 0f00000000;
	st.global.f32 	[%rd30+184332], %f307;
	ld.local.v4.f32 	{%f308, %f309, %f310, %f311}, [%rd33+-48];
	add.f32 	%f312, %f308, %f9;
	max.f32 	%f313, %f312, 0f00000000;
	st.global.f32 	[%rd30+245760], %f313;
	add.f32 	%f314, %f309, %f10;
	max.f32 	%f315, %f314, 0f00000000;
	st.global.f32 	[%rd30+245764], %f315;
	add.f32 	%f316, %f310, %f11;
	max.f32 	%f317, %f316, 0f00000000;
	st.global.f32 	[%rd30+245768], %f317;
	add.f32 	%f318, %f311, %f12;
	max.f32 	%f319, %f318, 0f00000000;
	st.global.f32 	[%rd30+245772], %f319;
	ld.local.v4.f32 	{%f320, %f321, %f322, %f323}, [%rd33+-32];
	add.f32 	%f324, %f320, %f9;
	max.f32 	%f325, %f324, 0f00000000;
	st.global.f32 	[%rd30+307200], %f325;
	add.f32 	%f326, %f321, %f10;
	max.f32 	%f327, %f326, 0f00000000;
	st.global.f32 	[%rd30+307204], %f327;
	add.f32 	%f328, %f322, %f11;
	max.f32 	%f329, %f328, 0f00000000;
	st.global.f32 	[%rd30+307208], %f329;
	add.f32 	%f330, %f323, %f12;
	max.f32 	%f331, %f330, 0f00000000;
	st.global.f32 	[%rd30+307212], %f331;
	ld.local.v4.f32 	{%f332, %f333, %f334, %f335}, [%rd33+-16];
	add.f32 	%f336, %f332, %f9;
	max.f32 	%f337, %f336, 0f00000000;
	st.global.f32 	[%rd30+368640], %f337;
	add.f32 	%f338, %f333, %f10;
	max.f32 	%f339, %f338, 0f00000000;
	st.global.f32 	[%rd30+368644], %f339;
	add.f32 	%f340, %f334, %f11;
	max.f32 	%f341, %f340, 0f00000000;
	st.global.f32 	[%rd30+368648], %f341;
	add.f32 	%f342, %f335, %f12;
	max.f32 	%f343, %f342, 0f00000000;
	st.global.f32 	[%rd30+368652], %f343;
	ld.local.v4.f32 	{%f344, %f345, %f346, %f347}, [%rd33];
	add.f32 	%f348, %f344, %f9;
	max.f32 	%f349, %f348, 0f00000000;
	st.global.f32 	[%rd30+430080], %f349;
	add.f32 	%f350, %f345, %f10;
	max.f32 	%f351, %f350, 0f00000000;
	st.global.f32 	[%rd30+430084], %f351;
	add.f32 	%f352, %f346, %f11;
	max.f32 	%f353, %f352, 0f00000000;
	st.global.f32 	[%rd30+430088], %f353;
	add.f32 	%f354, %f347, %f12;
	max.f32 	%f355, %f354, 0f00000000;
	st.global.f32 	[%rd30+430092], %f355;
	ld.local.v4.f32 	{%f356, %f357, %f358, %f359}, [%rd33+16];
	add.f32 	%f360, %f356, %f9;
	max.f32 	%f361, %f360, 0f00000000;
	st.global.f32 	[%rd30+491520], %f361;
	add.f32 	%f362, %f357, %f10;
	max.f32 	%f363, %f362, 0f00000000;
	st.global.f32 	[%rd30+491524], %f363;
	add.f32 	%f364, %f358, %f11;
	max.f32 	%f365, %f364, 0f00000000;
	st.global.f32 	[%rd30+491528], %f365;
	add.f32 	%f366, %f359, %f12;
	max.f32 	%f367, %f366, 0f00000000;
	st.global.f32 	[%rd30+491532], %f367;
	ld.local.v4.f32 	{%f368, %f369, %f370, %f371}, [%rd33+32];
	add.f32 	%f372, %f368, %f9;
	max.f32 	%f373, %f372, 0f00000000;
	st.global.f32 	[%rd30+552960], %f373;
	add.f32 	%f374, %f369, %f10;
	max.f32 	%f375, %f374, 0f00000000;
	st.global.f32 	[%rd30+552964], %f375;
	add.f32 	%f376, %f370, %f11;
	max.f32 	%f377, %f376, 0f00000000;
	st.global.f32 	[%rd30+552968], %f377;
	add.f32 	%f378, %f371, %f12;
	max.f32 	%f379, %f378, 0f00000000;
	st.global.f32 	[%rd30+552972], %f379;
	ld.local.v4.f32 	{%f380, %f381, %f382, %f383}, [%rd33+48];
	add.f32 	%f384, %f380, %f9;
	max.f32 	%f385, %f384, 0f00000000;
	st.global.f32 	[%rd30+614400], %f385;
	add.f32 	%f386, %f381, %f10;
	max.f32 	%f387, %f386, 0f00000000;
	st.global.f32 	[%rd30+614404], %f387;
	add.f32 	%f388, %f382, %f11;
	max.f32 	%f389, %f388, 0f00000000;
	st.global.f32 	[%rd30+614408], %f389;
	add.f32 	%f390, %f383, %f12;
	max.f32 	%f391, %f390, 0f00000000;
	st.global.f32 	[%rd30+614412], %f391;
	ld.local.v4.f32 	{%f392, %f393, %f394, %f395}, [%rd33+64];
	add.f32 	%f396, %f392, %f9;
	max.f32 	%f397, %f396, 0f00000000;
	st.global.f32 	[%rd30+675840], %f397;
	add.f32 	%f398, %f393, %f10;
	max.f32 	%f399, %f398, 0f00000000;
	st.global.f32 	[%rd30+675844], %f399;
	add.f32 	%f400, %f394, %f11;
	max.f32 	%f401, %f400, 0f00000000;
	st.global.f32 	[%rd30+675848], %f401;
	add.f32 	%f402, %f395, %f12;
	max.f32 	%f403, %f402, 0f00000000;
	st.global.f32 	[%rd30+675852], %f403;
	ld.local.v4.f32 	{%f404, %f405, %f406, %f407}, [%rd33+80];
	add.f32 	%f408, %f404, %f9;
	max.f32 	%f409, %f408, 0f00000000;
	st.global.f32 	[%rd30+737280], %f409;
	add.f32 	%f410, %f405, %f10;
	max.f32 	%f411, %f410, 0f00000000;
	st.global.f32 	[%rd30+737284], %f411;
	add.f32 	%f412, %f406, %f11;
	max.f32 	%f413, %f412, 0f00000000;
	st.global.f32 	[%rd30+737288], %f413;
	add.f32 	%f414, %f407, %f12;
	max.f32 	%f415, %f414, 0f00000000;
	st.global.f32 	[%rd30+737292], %f415;
	ld.local.v4.f32 	{%f416, %f417, %f418, %f419}, [%rd33+96];
	add.f32 	%f420, %f416, %f9;
	max.f32 	%f421, %f420, 0f00000000;
	st.global.f32 	[%rd30+798720], %f421;
	add.f32 	%f422, %f417, %f10;
	max.f32 	%f423, %f422, 0f00000000;
	st.global.f32 	[%rd30+798724], %f423;
	add.f32 	%f424, %f418, %f11;
	max.f32 	%f425, %f424, 0f00000000;
	st.global.f32 	[%rd30+798728], %f425;
	add.f32 	%f426, %f419, %f12;
	max.f32 	%f427, %f426, 0f00000000;
	st.global.f32 	[%rd30+798732], %f427;
	ld.local.v4.f32 	{%f428, %f429, %f430, %f431}, [%rd33+112];
	add.f32 	%f432, %f428, %f9;
	max.f32 	%f433, %f432, 0f00000000;
	st.global.f32 	[%rd30+860160], %f433;
	add.f32 	%f434, %f429, %f10;
	max.f32 	%f435, %f434, 0f00000000;
	st.global.f32 	[%rd30+860164], %f435;
	add.f32 	%f436, %f430, %f11;
	max.f32 	%f437, %f436, 0f00000000;
	st.global.f32 	[%rd30+860168], %f437;
	add.f32 	%f438, %f431, %f12;
	max.f32 	%f439, %f438, 0f00000000;
	st.global.f32 	[%rd30+860172], %f439;
	add.s32 	%r85, %r85, 1;
	add.s32 	%r84, %r84, 230400;
	add.s64 	%rd33, %rd33, 240;
	setp.ne.s32 	%p18, %r85, 4;
	@%p18 bra 	$L__BB0_19;
	ret;

}


// ===== COMPILED SASS (sm_100) =====

	.target	sm_100

	.elftype	@"ET_EXEC"


//--------------------- .note.nv.tkinfo           --------------------------
	.section	.note.nv.tkinfo,"",@"SHT_NOTE"
	.sectionflags	@"SHF_NOTE_NV_TKINFO"
	.tkinfo
        /*0018*/ 	.word	0x00000002
        /*0030*/ 	.string	""
        /*0030*/ 	.string	"ptxas"
        /*0030*/ 	.string	"Cuda compilation tools, release 13.0, V13.0.88"
        /*0030*/ 	.string	"Build cuda_13.0.r13.0/compiler.36424714_0"
        /*0030*/ 	.string	"-arch sm_100 -m 64 "



//--------------------- .note.nv.cuinfo           --------------------------
	.section	.note.nv.cuinfo,"",@"SHT_NOTE"
	.sectionflags	@"SHF_NOTE_NV_CUINFO"
        /*0018*/ 	.short	0x0002
        /*001a*/ 	.short	0x0064
        /*001c*/ 	.short	0x0082
	.zero		2


//--------------------- .nv.info                  --------------------------
	.section	.nv.info,"",@"SHT_CUDA_INFO"
	.align	4


	//----- nvinfo : EIATTR_REGCOUNT
	.align		4
        /*0000*/ 	.byte	0x04, 0x2f
        /*0002*/ 	.short	(.L_1 - .L_0)
	.align		4
.L_0:
        /*0004*/ 	.word	index@(my_kernel_kernel0)
        /*0008*/ 	.word	0x00000028


	//----- nvinfo : EIATTR_FRAME_SIZE
	.align		4
.L_1:
        /*000c*/ 	.byte	0x04, 0x11
        /*000e*/ 	.short	(.L_3 - .L_2)
	.align		4
.L_2:
        /*0010*/ 	.word	index@(my_kernel_kernel0)
        /*0014*/ 	.word	0x000003c0


	//----- nvinfo : EIATTR_MIN_STACK_SIZE
	.align		4
.L_3:
        /*0018*/ 	.byte	0x04, 0x12
        /*001a*/ 	.short	(.L_5 - .L_4)
	.align		4
.L_4:
        /*001c*/ 	.word	index@(my_kernel_kernel0)
        /*0020*/ 	.word	0x000003c0
.L_5:


//--------------------- .nv.compat                --------------------------
	.section	.nv.compat,"",@"SHT_CUDA_COMPAT_INFO"
	.align	4
        /*0000*/ 	.byte	0x02, 0x09, 0x00, 0x00, 0x02, 0x02, 0x01, 0x00, 0x02, 0x05, 0x05, 0x00, 0x03, 0x07, 0x01, 0x01
        /*0010*/ 	.byte	0x02, 0x03, 0x00, 0x00, 0x02, 0x06, 0x01, 0x00, 0x04, 0x0b, 0x08, 0x00, 0x09, 0x00, 0x00, 0x00
        /*0020*/ 	.byte	0x00, 0x00, 0x00, 0x00


//--------------------- .nv.info.my_kernel_kernel0 --------------------------
	.section	.nv.info.my_kernel_kernel0,"",@"SHT_CUDA_INFO"
	.sectionflags	@""
	.align	4


	//----- nvinfo : EIATTR_CUDA_API_VERSION
	.align		4
        /*0000*/ 	.byte	0x04, 0x37
        /*0002*/ 	.short	(.L_7 - .L_6)
.L_6:
        /*0004*/ 	.word	0x00000082


	//----- nvinfo : EIATTR_KPARAM_INFO
	.align		4
.L_7:
        /*0008*/ 	.byte	0x04, 0x17
        /*000a*/ 	.short	(.L_9 - .L_8)
.L_8:
        /*000c*/ 	.word	0x00000000
        /*0010*/ 	.short	0x0003
        /*0012*/ 	.short	0x0018
        /*0014*/ 	.byte	0x00, 0xf5, 0x21, 0x00


	//----- nvinfo : EIATTR_KPARAM_INFO
	.align		4
.L_9:
        /*0018*/ 	.byte	0x04, 0x17
        /*001a*/ 	.short	(.L_11 - .L_10)
.L_10:
        /*001c*/ 	.word	0x00000000
        /*0020*/ 	.short	0x0002
        /*0022*/ 	.short	0x0010
        /*0024*/ 	.byte	0x00, 0xf5, 0x21, 0x00


	//----- nvinfo : EIATTR_KPARAM_INFO
	.align		4
.L_11:
        /*0028*/ 	.byte	0x04, 0x17
        /*002a*/ 	.short	(.L_13 - .L_12)
.L_12:
        /*002c*/ 	.word	0x00000000
        /*0030*/ 	.short	0x0001
        /*0032*/ 	.short	0x0008
        /*0034*/ 	.byte	0x00, 0xf5, 0x21, 0x00


	//----- nvinfo : EIATTR_KPARAM_INFO
	.align		4
.L_13:
        /*0038*/ 	.byte	0x04, 0x17
        /*003a*/ 	.short	(.L_15 - .L_14)
.L_14:
        /*003c*/ 	.word	0x00000000
        /*0040*/ 	.short	0x0000
        /*0042*/ 	.short	0x0000
        /*0044*/ 	.byte	0x00, 0xf5, 0x21, 0x00


	//----- nvinfo : EIATTR_SPARSE_MMA_MASK
	.align		4
.L_15:
        /*0048*/ 	.byte	0x03, 0x50
        /*004a*/ 	.short	0x0000


	//----- nvinfo : EIATTR_MAXREG_COUNT
	.align		4
        /*004c*/ 	.byte	0x03, 0x1b
        /*004e*/ 	.short	0x00ff


	//----- nvinfo : EIATTR_NUM_BARRIERS
	.align		4
        /*0050*/ 	.byte	0x02, 0x4c
        /*0052*/ 	.byte	0x01
	.zero		1


	//----- nvinfo : EIATTR_MERCURY_ISA_VERSION
	.align		4
        /*0054*/ 	.byte	0x03, 0x5f
        /*0056*/ 	.short	0x0101


	//----- nvinfo : EIATTR_VRC_CTA_INIT_COUNT
	.align		4
        /*0058*/ 	.byte	0x02, 0x4a
	.zero		1
	.zero		1


	//----- nvinfo : EIATTR_EXIT_INSTR_OFFSETS
	.align		4
        /*005c*/ 	.byte	0x04, 0x1c
        /*005e*/ 	.short	(.L_17 - .L_16)


	//   ....[0]....
.L_16:
        /*0060*/ 	.word	0x000025f0


	//----- nvinfo : EIATTR_CRS_STACK_SIZE
	.align		4
.L_17:
        /*0064*/ 	.byte	0x04, 0x1e
        /*0066*/ 	.short	(.L_19 - .L_18)
.L_18:
        /*0068*/ 	.word	0x00000000


	//----- nvinfo : EIATTR_CBANK_PARAM_SIZE
	.align		4
.L_19:
        /*006c*/ 	.byte	0x03, 0x19
        /*006e*/ 	.short	0x0020


	//----- nvinfo : EIATTR_PARAM_CBANK
	.align		4
        /*0070*/ 	.byte	0x04, 0x0a
        /*0072*/ 	.short	(.L_21 - .L_20)
	.align		4
.L_20:
        /*0074*/ 	.word	index@(.nv.constant0.my_kernel_kernel0)
        /*0078*/ 	.short	0x0380
        /*007a*/ 	.short	0x0020


	//----- nvinfo : EIATTR_SW_WAR
	.align		4
.L_21:
        /*007c*/ 	.byte	0x04, 0x36
        /*007e*/ 	.short	(.L_23 - .L_22)
.L_22:
        /*0080*/ 	.word	0x00000008
.L_23:


//--------------------- .nv.callgraph             --------------------------
	.section	.nv.callgraph,"",@"SHT_CUDA_CALLGRAPH"
	.align	4
	.sectionentsize	8
	.align		4
        /*0000*/ 	.word	0x00000000
	.align		4
        /*0004*/ 	.word	0xffffffff
	.align		4
        /*0008*/ 	.word	0x00000000
	.align		4
        /*000c*/ 	.word	0xfffffffe
	.align		4
        /*0010*/ 	.word	0x00000000
	.align		4
        /*0014*/ 	.word	0xfffffffd
	.align		4
        /*0018*/ 	.word	0x00000000
	.align		4
        /*001c*/ 	.word	0xfffffffc


//--------------------- .text.my_kernel_kernel0   --------------------------
	.section	.text.my_kernel_kernel0,"ax",@progbits
	.align	128
        .global         my_kernel_kernel0
        .type           my_kernel_kernel0,@function
        .size           my_kernel_kernel0,(.L_x_8 - my_kernel_kernel0)
        .other          my_kernel_kernel0,@"STO_CUDA_ENTRY STV_DEFAULT"
my_kernel_kernel0:
.text.my_kernel_kernel0:
[----:B------:R-:W0:Y:S01]  /*0000*/  LDC R1, c[0x0][0x37c] ;  /* 0x0000df00ff017b82 */ /* 0x000e220000000800 */
[----:B------:R-:W1:Y:S01]  /*0010*/  S2R R0, SR_TID.X ;  /* 0x0000000000007919 */ /* 0x000e620000002100 */
[----:B0-----:R-:W-:-:S06]  /*0020*/  IADD3 R1, PT, PT, R1, -0x3c0, RZ ;  /* 0xfffffc4001017810 */ /* 0x001fcc0007ffe0ff */
[----:B------:R-:W0:Y:S01]  /*0030*/  S2UR UR4, SR_CTAID.X ;  /* 0x00000000000479c3 */ /* 0x000e220000002500 */
[----:B------:R-:W-:Y:S01]  /*0040*/  HFMA2 R3, -RZ, RZ, 0, 0 ;  /* 0x00000000ff037431 */ /* 0x000fe200000001ff */
[----:B------:R-:W2:Y:S01]  /*0050*/  LDCU.64 UR8, c[0x0][0x358] ;  /* 0x00006b00ff0877ac */ /* 0x000ea20008000a00 */
[----:B------:R-:W-:Y:S01]  /*0060*/  IADD3 R2, PT, PT, R1, 0x70, RZ ;  /* 0x0000007001027810 */ /* 0x000fe20007ffe0ff */
[----:B------:R3:W-:Y:S04]  /*0070*/  STL.128 [R1], RZ ;  /* 0x000000ff01007387 */ /* 0x0007e80000100c00 */
[----:B------:R3:W-:Y:S04]  /*0080*/  STL.128 [R1+0x10], RZ ;  /* 0x000010ff01007387 */ /* 0x0007e80000100c00 */
[----:B------:R3:W-:Y:S04]  /*0090*/  STL.128 [R1+0x20], RZ ;  /* 0x000020ff01007387 */ /* 0x0007e80000100c00 */
[----:B------:R3:W-:Y:S04]  /*00a0*/  STL.128 [R1+0x30], RZ ;  /* 0x000030ff01007387 */ /* 0x0007e80000100c00 */
[----:B------:R3:W-:Y:S04]  /*00b0*/  STL.128 [R1+0x40], RZ ;  /* 0x000040ff01007387 */ /* 0x0007e80000100c00 */
[----:B------:R3:W-:Y:S01]  /*00c0*/  STL.128 [R1+0x50], RZ ;  /* 0x000050ff01007387 */ /* 0x0007e20000100c00 */
[----:B0-----:R-:W-:-:S03]  /*00d0*/  UIMAD UR4, UR4, 0xc00, URZ ;  /* 0x00000c00040478a4 */ /* 0x001fc6000f8e02ff */
[----:B------:R3:W-:Y:S01]  /*00e0*/  STL.128 [R1+0x60], RZ ;  /* 0x000060ff01007387 */ /* 0x0007e20000100c00 */
[----:B-1----:R-:W-:-:S03]  /*00f0*/  SHF.R.U32.HI R29, RZ, 0x5, R0 ;  /* 0x00000005ff1d7819 */ /* 0x002fc60000011600 */
[----:B------:R3:W-:Y:S01]  /*0100*/  STL.128 [R1+0x70], RZ ;  /* 0x000070ff01007387 */ /* 0x0007e20000100c00 */
[----:B------:R-:W-:Y:S02]  /*0110*/  SHF.L.U32 R28, R0, 0x2, RZ ;  /* 0x00000002001c7819 */ /* 0x000fe400000006ff */
[----:B------:R-:W-:Y:S01]  /*0120*/  LOP3.LUT R29, R29, 0x18, RZ, 0xc0, !PT ;  /* 0x000000181d1d7812 */ /* 0x000fe200078ec0ff */
[----:B------:R3:W-:Y:S01]  /*0130*/  STL.128 [R1+0x80], RZ ;  /* 0x000080ff01007387 */ /* 0x0007e20000100c00 */
[----:B------:R-:W-:-:S03]  /*0140*/  LOP3.LUT R28, R28, 0x3fc, RZ, 0xc0, !PT ;  /* 0x000003fc1c1c7812 */ /* 0x000fc600078ec0ff */
[----:B------:R3:W-:Y:S04]  /*0150*/  STL.128 [R1+0x90], RZ ;  /* 0x000090ff01007387 */ /* 0x0007e80000100c00 */
        /* <DEDUP_REMOVED lines=49> */
[----:B--2---:R3:W-:Y:S02]  /*0470*/  STL.128 [R1+0x3b0], RZ ;  /* 0x0003b0ff01007387 */ /* 0x0047e40000100c00 */
.L_x_5:
[----:B------:R-:W0:Y:S08]  /*0480*/  S2UR UR6, SR_CgaCtaId ;  /* 0x00000000000679c3 */ /* 0x000e300000008800 */
[----:B------:R-:W-:Y:S01]  /*0490*/  BAR.SYNC.DEFER_BLOCKING 0x0 ;  /* 0x0000000000007b1d */ /* 0x000fe20000010000 */
[----:B---3--:R-:W-:Y:S02]  /*04a0*/  LEA R12, R3, UR4, 0x3 ;  /* 0x00000004030c7c11 */ /* 0x008fe4000f8e18ff */
[----:B------:R-:W-:-:S03]  /*04b0*/  MOV R13, RZ ;  /* 0x000000ff000d7202 */ /* 0x000fc60000000f00 */
[----:B------:R-:W-:Y:S02]  /*04c0*/  UMOV UR5, 0x400 ;  /* 0x0000040000057882 */ /* 0x000fe40000000000 */
[----:B0-----:R-:W-:-:S12]  /*04d0*/  ULEA UR5, UR6, UR5, 0x18 ;  /* 0x0000000506057291 */ /* 0x001fd8000f8ec0ff */
.L_x_0:
[----:B------:R-:W-:-:S05]  /*04e0*/  IMAD R14, R0, 0x3c, R13 ;  /* 0x0000003c000e7824 */ /* 0x000fca00078e020d */
[C---:B------:R-:W-:Y:S02]  /*04f0*/  IADD3 R16, PT, PT, R14.reuse, 0x1, RZ ;  /* 0x000000010e107810 */ /* 0x040fe40007ffe0ff */
[----:B------:R-:W-:Y:S02]  /*0500*/  IADD3 R18, PT, PT, R14, 0x2, RZ ;  /* 0x000000020e127810 */ /* 0x000fe40007ffe0ff */
[----:B------:R-:W-:Y:S02]  /*0510*/  ISETP.GT.U32.AND P0, PT, R16, 0x59f, PT ;  /* 0x0000059f1000780c */ /* 0x000fe40003f04070 */
[----:B------:R-:W-:Y:S02]  /*0520*/  ISETP.GT.U32.AND P1, PT, R18, 0x59f, PT ;  /* 0x0000059f1200780c */ /* 0x000fe40003f24070 */
[----:B------:R-:W-:Y:S02]  /*0530*/  ISETP.GT.U32.OR P0, PT, R0, 0x17, P0 ;  /* 0x000000170000780c */ /* 0x000fe40000704470 */
[----:B------:R-:W-:-:S02]  /*0540*/  ISETP.GT.U32.AND P2, PT, R14, 0x59f, PT ;  /* 0x0000059f0e00780c */ /* 0x000fc40003f44070 */
[C---:B------:R-:W-:Y:S02]  /*0550*/  ISETP.GT.U32.OR P1, PT, R0.reuse, 0x17, P1 ;  /* 0x000000170000780c */ /* 0x040fe40000f24470 */
[----:B------:R-:W-:Y:S02]  /*0560*/  ISETP.GT.U32.OR P2, PT, R0, 0x17, P2 ;  /* 0x000000170000780c */ /* 0x000fe40001744470 */
[----:B------:R-:W-:-:S04]  /*0570*/  IADD3 R20, PT, PT, R14, 0x3, RZ ;  /* 0x000000030e147810 */ /* 0x000fc80007ffe0ff */
[----:B------:R-:W-:Y:S02]  /*0580*/  ISETP.GT.U32.AND P3, PT, R20, 0x59f, PT ;  /* 0x0000059f1400780c */ /* 0x000fe40003f64070 */
[C---:B------:R-:W-:Y:S02]  /*0590*/  @!P0 LOP3.LUT R4, R16.reuse, 0xffff, RZ, 0xc0, !PT ;  /* 0x0000ffff10048812 */ /* 0x040fe400078ec0ff */
[----:B------:R-:W-:Y:S02]  /*05a0*/  @!P0 LOP3.LUT R5, R16, 0x5, RZ, 0xc0, !PT ;  /* 0x0000000510058812 */ /* 0x000fe400078ec0ff */
[----:B------:R-:W-:Y:S01]  /*05b0*/  @!P1 LOP3.LUT R6, R18, 0xffff, RZ, 0xc0, !PT ;  /* 0x0000ffff12069812 */ /* 0x000fe200078ec0ff */
[----:B------:R-:W-:Y:S01]  /*05c0*/  @!P0 IMAD R17, R4, 0xaaab, RZ ;  /* 0x0000aaab04118824 */ /* 0x000fe200078e02ff */
[----:B------:R-:W-:Y:S01]  /*05d0*/  @!P2 LOP3.LUT R8, R14, 0xffff, RZ, 0xc0, !PT ;  /* 0x0000ffff0e08a812 */ /* 0x000fe200078ec0ff */
[----:B------:R-:W0:Y:S01]  /*05e0*/  @!P2 LDC.64 R10, c[0x0][0x380] ;  /* 0x0000e000ff0aab82 */ /* 0x000e220000000a00 */
[----:B------:R-:W-:Y:S01]  /*05f0*/  ISETP.GT.U32.OR P3, PT, R0, 0x17, P3 ;  /* 0x000000170000780c */ /* 0x000fe20001f64470 */
[----:B------:R-:W-:Y:S01]  /*0600*/  @!P1 IMAD R15, R6, 0xaaab, RZ ;  /* 0x0000aaab060f9824 */ /* 0x000fe200078e02ff */
[----:B------:R-:W-:Y:S01]  /*0610*/  @!P0 IADD3 R4, PT, PT, R12, R5, RZ ;  /* 0x000000050c048210 */ /* 0x000fe20007ffe0ff */
[----:B------:R-:W-:Y:S01]  /*0620*/  @!P2 IMAD R8, R8, 0xaaab, RZ ;  /* 0x0000aaab0808a824 */ /* 0x000fe200078e02ff */
[----:B------:R-:W-:-:S02]  /*0630*/  @!P0 SHF.R.U32.HI R17, RZ, 0x14, R17 ;  /* 0x00000014ff118819 */ /* 0x000fc40000011611 */
[----:B------:R-:W-:Y:S02]  /*0640*/  @!P1 LOP3.LUT R7, R18, 0x6, RZ, 0xc0, !PT ;  /* 0x0000000612079812 */ /* 0x000fe400078ec0ff */
[----:B------:R-:W-:Y:S02]  /*0650*/  @!P2 LOP3.LUT R5, R14, 0x4, RZ, 0xc0, !PT ;  /* 0x000000040e05a812 */ /* 0x000fe400078ec0ff */
[C---:B------:R-:W-:Y:S01]  /*0660*/  @!P0 LEA R16, R17.reuse, R16, 0x3 ;  /* 0x0000001011108211 */ /* 0x040fe200078e18ff */
[----:B------:R-:W-:Y:S01]  /*0670*/  @!P0 IMAD R17, R17, 0x3c00, R4 ;  /* 0x00003c0011118824 */ /* 0x000fe200078e0204 */
[C---:B------:R-:W-:Y:S02]  /*0680*/  @!P1 IADD3 R6, PT, PT, R12.reuse, R7, RZ ;  /* 0x000000070c069210 */ /* 0x040fe40007ffe0ff */
[----:B------:R-:W-:Y:S02]  /*0690*/  @!P1 SHF.R.U32.HI R15, RZ, 0x14, R15 ;  /* 0x00000014ff0f9819 */ /* 0x000fe4000001160f */
[----:B------:R-:W-:-:S02]  /*06a0*/  @!P2 IADD3 R4, PT, PT, R12, R5, RZ ;  /* 0x000000050c04a210 */ /* 0x000fc40007ffe0ff */
[----:B------:R-:W-:Y:S02]  /*06b0*/  @!P2 SHF.R.U32.HI R5, RZ, 0x14, R8 ;  /* 0x00000014ff05a819 */ /* 0x000fe40000011608 */
[C---:B------:R-:W-:Y:S01]  /*06c0*/  @!P1 LEA R18, R15.reuse, R18, 0x3 ;  /* 0x000000120f129211 */ /* 0x040fe200078e18ff */
[----:B------:R-:W-:Y:S01]  /*06d0*/  @!P1 IMAD R15, R15, 0x3c00, R6 ;  /* 0x00003c000f0f9824 */ /* 0x000fe200078e0206 */
[C---:B------:R-:W-:Y:S01]  /*06e0*/  @!P3 LOP3.LUT R6, R20.reuse, 0xffff, RZ, 0xc0, !PT ;  /* 0x0000ffff1406b812 */ /* 0x040fe200078ec0ff */
[C---:B------:R-:W-:Y:S01]  /*06f0*/  @!P2 IMAD R19, R5.reuse, 0x3c00, R4 ;  /* 0x00003c000513a824 */ /* 0x040fe200078e0204 */
[----:B------:R-:W-:Y:S01]  /*0700*/  @!P3 LOP3.LUT R21, R20, 0x7, RZ, 0xc0, !PT ;  /* 0x000000071415b812 */ /* 0x000fe200078ec0ff */
[----:B------:R-:W1:Y:S01]  /*0710*/  @!P0 LDC.64 R8, c[0x0][0x380] ;  /* 0x0000e000ff088b82 */ /* 0x000e620000000a00 */
[----:B------:R-:W-:Y:S01]  /*0720*/  @!P2 LEA R5, R5, R14, 0x3 ;  /* 0x0000000e0505a211 */ /* 0x000fe200078e18ff */
[----:B------:R-:W-:Y:S01]  /*0730*/  @!P3 IMAD R23, R6, 0xaaab, RZ ;  /* 0x0000aaab0617b824 */ /* 0x000fe200078e02ff */
[----:B------:R-:W-:-:S02]  /*0740*/  @!P3 IADD3 R22, PT, PT, R12, R21, RZ ;  /* 0x000000150c16b210 */ /* 0x000fc40007ffe0ff */
[----:B------:R-:W-:Y:S02]  /*0750*/  @!P2 SHF.L.U32 R21, R5, 0x7, RZ ;  /* 0x000000070515a819 */ /* 0x000fe400000006ff */
[----:B------:R-:W-:Y:S01]  /*0760*/  @!P3 SHF.R.U32.HI R23, RZ, 0x14, R23 ;  /* 0x00000014ff17b819 */ /* 0x000fe20000011617 */
[----:B------:R-:W2:Y:S01]  /*0770*/  @!P1 LDC.64 R6, c[0x0][0x380] ;  /* 0x0000e000ff069b82 */ /* 0x000ea20000000a00 */
[----:B------:R-:W-:Y:S02]  /*0780*/  @!P2 LOP3.LUT R24, R21, 0xc00, RZ, 0xc0, !PT ;  /* 0x00000c001518a812 */ /* 0x000fe400078ec0ff */
[C---:B------:R-:W-:Y:S01]  /*0790*/  @!P3 LEA R21, R23.reuse, R20, 0x3 ;  /* 0x000000141715b211 */ /* 0x040fe200078e18ff */
[----:B------:R-:W-:Y:S01]  /*07a0*/  @!P3 IMAD R20, R23, 0x3c00, R22 ;  /* 0x00003c001714b824 */ /* 0x000fe200078e0216 */
[----:B------:R-:W-:Y:S02]  /*07b0*/  @!P1 SHF.L.U32 R18, R18, 0x7, RZ ;  /* 0x0000000712129819 */ /* 0x000fe400000006ff */
[----:B------:R-:W-:Y:S01]  /*07c0*/  @!P3 SHF.L.U32 R21, R21, 0x7, RZ ;  /* 0x000000071515b819 */ /* 0x000fe200000006ff */
[----:B------:R-:W4:Y:S01]  /*07d0*/  @!P3 LDC.64 R4, c[0x0][0x380] ;  /* 0x0000e000ff04bb82 */ /* 0x000f220000000a00 */
[----:B------:R-:W-:-:S02]  /*07e0*/  @!P0 SHF.L.U32 R16, R16, 0x7, RZ ;  /* 0x0000000710108819 */ /* 0x000fc400000006ff */
[----:B------:R-:W-:Y:S02]  /*07f0*/  @!P1 LOP3.LUT R18, R18, 0xc00, RZ, 0xc0, !PT ;  /* 0x00000c0012129812 */ /* 0x000fe400078ec0ff */
[----:B------:R-:W-:Y:S02]  /*0800*/  @!P3 LOP3.LUT R21, R21, 0xc00, RZ, 0xc0, !PT ;  /* 0x00000c001515b812 */ /* 0x000fe400078ec0ff */
[----:B------:R-:W-:Y:S02]  /*0810*/  @!P2 IADD3 R19, PT, PT, R24, R19, RZ ;  /* 0x000000131813a210 */ /* 0x000fe40007ffe0ff */
[----:B------:R-:W-:Y:S02]  /*0820*/  @!P0 LOP3.LUT R16, R16, 0xc00, RZ, 0xc0, !PT ;  /* 0x00000c0010108812 */ /* 0x000fe400078ec0ff */
[----:B------:R-:W-:Y:S01]  /*0830*/  @!P1 IADD3 R15, PT, PT, R18, R15, RZ ;  /* 0x0000000f120f9210 */ /* 0x000fe20007ffe0ff */
[----:B0-----:R-:W-:Y:S01]  /*0840*/  @!P2 IMAD.WIDE.U32 R10, R19, 0x4, R10 ;  /* 0x00000004130aa825 */ /* 0x001fe200078e000a */
[----:B------:R-:W-:-:S02]  /*0850*/  @!P3 IADD3 R21, PT, PT, R21, R20, RZ ;  /* 0x000000141515b210 */ /* 0x000fc40007ffe0ff */
[----:B------:R-:W-:Y:S01]  /*0860*/  @!P0 IADD3 R17, PT, PT, R16, R17, RZ ;  /* 0x0000001110118210 */ /* 0x000fe20007ffe0ff */
[----:B--2---:R-:W-:Y:S02]  /*0870*/  @!P1 IMAD.WIDE.U32 R6, R15, 0x4, R6 ;  /* 0x000000040f069825 */ /* 0x004fe400078e0006 */
[----:B------:R-:W2:Y:S02]  /*0880*/  @!P2 LDG.E.CONSTANT R10, desc[UR8][R10.64] ;  /* 0x000000080a0aa981 */ /* 0x000ea4000c1e9900 */
[----:B-1----:R-:W-:Y:S02]  /*0890*/  @!P0 IMAD.WIDE.U32 R8, R17, 0x4, R8 ;  /* 0x0000000411088825 */ /* 0x002fe400078e0008 */
[----:B------:R-:W5:Y:S02]  /*08a0*/  @!P1 LDG.E.CONSTANT R6, desc[UR8][R6.64] ;  /* 0x0000000806069981 */ /* 0x000f64000c1e9900 */
[----:B----4-:R-:W-:Y:S02]  /*08b0*/  @!P3 IMAD.WIDE.U32 R4, R21, 0x4, R4 ;  /* 0x000000041504b825 */ /* 0x010fe400078e0004 */
[----:B------:R-:W4:Y:S04]  /*08c0*/  @!P0 LDG.E.CONSTANT R8, desc[UR8][R8.64] ;  /* 0x0000000808088981 */ /* 0x000f28000c1e9900 */
[----:B------:R-:W3:Y:S01]  /*08d0*/  @!P3 LDG.E.CONSTANT R4, desc[UR8][R4.64] ;  /* 0x000000080404b981 */ /* 0x000ee2000c1e9900 */
[----:B------:R-:W-:-:S02]  /*08e0*/  LEA R15, R14, UR5, 0x2 ;  /* 0x000000050e0f7c11 */ /* 0x000fc4000f8e10ff */
[----:B------:R-:W-:-:S03]  /*08f0*/  IADD3 R13, PT, PT, R13, 0x4, RZ ;  /* 0x000000040d0d7810 */ /* 0x000fc60007ffe0ff */
[----:B--2---:R0:W-:Y:S04]  /*0900*/  @!P2 STS [R15], R10 ;  /* 0x0000000a0f00a388 */ /* 0x0041e80000000800 */
[----:B-----5:R0:W-:Y:S04]  /*0910*/  @!P1 STS [R15+0x8], R6 ;  /* 0x000008060f009388 */ /* 0x0201e80000000800 */
[----:B----4-:R0:W-:Y:S04]  /*0920*/  @!P0 STS [R15+0x4], R8 ;  /* 0x000004080f008388 */ /* 0x0101e80000000800 */
[----:B---3--:R0:W-:Y:S01]  /*0930*/  @!P3 STS [R15+0xc], R4 ;  /* 0x00000c040f00b388 */ /* 0x0081e20000000800 */
[----:B------:R-:W-:-:S13]  /*0940*/  ISETP.NE.AND P0, PT, R13, 0x3c, PT ;  /* 0x0000003c0d00780c */ /* 0x000fda0003f05270 */
[----:B0-----:R-:W-:Y:S05]  /*0950*/  @P0 BRA `(.L_x_0) ;  /* 0xfffffff800e00947 */ /* 0x001fea000383ffff */
[----:B------:R-:W-:Y:S01]  /*0960*/  ISETP.GT.U32.AND P0, PT, R0, 0xff, PT ;  /* 0x000000ff0000780c */ /* 0x000fe20003f04070 */
[----:B------:R-:W-:-:S12]  /*0970*/  BSSY.RECONVERGENT B0, `(.L_x_1) ;  /* 0x0000033000007945 */ /* 0x000fd80003800200 */
[----:B------:R-:W-:Y:S05]  /*0980*/  @P0 BRA `(.L_x_2) ;  /* 0x0000000000c40947 */ /* 0x000fea0003800000 */
[----:B------:R-:W0:Y:S01]  /*0990*/  LDC.64 R32, c[0x0][0x388] ;  /* 0x0000e200ff207b82 */ /* 0x000e220000000a00 */
[----:B------:R-:W-:-:S04]  /*09a0*/  LEA R5, R3, R0, 0x8 ;  /* 0x0000000003057211 */ /* 0x000fc800078e40ff */
[----:B------:R-:W-:-:S05]  /*09b0*/  SHF.L.U32 R5, R5, 0x5, RZ ;  /* 0x0000000505057819 */ /* 0x000fca00000006ff */
[----:B0-----:R-:W-:-:S05]  /*09c0*/  IMAD.WIDE.U32 R32, R5, 0x4, R32 ;  /* 0x0000000405207825 */ /* 0x001fca00078e0020 */
[----:B------:R-:W2:Y:S04]  /*09d0*/  LDG.E.CONSTANT R4, desc[UR8][R32.64] ;  /* 0x0000000820047981 */ /* 0x000ea8000c1e9900 */
[----:B------:R-:W2:Y:S04]  /*09e0*/  LDG.E.CONSTANT R5, desc[UR8][R32.64+0x4] ;  /* 0x0000040820057981 */ /* 0x000ea8000c1e9900 */
[----:B------:R-:W2:Y:S04]  /*09f0*/  LDG.E.CONSTANT R6, desc[UR8][R32.64+0x8] ;  /* 0x0000080820067981 */ /* 0x000ea8000c1e9900 */
[----:B------:R-:W2:Y:S04]  /*0a00*/  LDG.E.CONSTANT R7, desc[UR8][R32.64+0xc] ;  /* 0x00000c0820077981 */ /* 0x000ea8000c1e9900 */
[----:B------:R-:W3:Y:S04]  /*0a10*/  LDG.E.CONSTANT R8, desc[UR8][R32.64+0x10] ;  /* 0x0000100820087981 */ /* 0x000ee8000c1e9900 */
[----:B------:R-:W3:Y:S04]  /*0a20*/  LDG.E.CONSTANT R9, desc[UR8][R32.64+0x14] ;  /* 0x0000140820097981 */ /* 0x000ee8000c1e9900 */
[----:B------:R-:W3:Y:S04]  /*0a30*/  LDG.E.CONSTANT R10, desc[UR8][R32.64+0x18] ;  /* 0x00001808200a7981 */ /* 0x000ee8000c1e9900 */
[----:B------:R-:W3:Y:S01]  /*0a40*/  LDG.E.CONSTANT R11, desc[UR8][R32.64+0x1c] ;  /* 0x00001c08200b7981 */ /* 0x000ee2000c1e9900 */
[----:B------:R-:W0:Y:S01]  /*0a50*/  S2UR UR6, SR_CgaCtaId ;  /* 0x00000000000679c3 */ /* 0x000e220000008800 */
[----:B------:R-:W-:-:S02]  /*0a60*/  UMOV UR5, 0x400 ;  /* 0x0000040000057882 */ /* 0x000fc40000000000 */
[----:B------:R-:W-:Y:S01]  /*0a70*/  UIADD3 UR5, UPT, UPT, UR5, 0x1680, URZ ;  /* 0x0000168005057890 */ /* 0x000fe2000fffe0ff */
[----:B------:R-:W4:Y:S04]  /*0a80*/  LDG.E.CONSTANT R12, desc[UR8][R32.64+0x20] ;  /* 0x00002008200c7981 */ /* 0x000f28000c1e9900 */
[----:B------:R-:W4:Y:S04]  /*0a90*/  LDG.E.CONSTANT R13, desc[UR8][R32.64+0x24] ;  /* 0x00002408200d7981 */ /* 0x000f28000c1e9900 */
[----:B------:R-:W4:Y:S04]  /*0aa0*/  LDG.E.CONSTANT R14, desc[UR8][R32.64+0x28] ;  /* 0x00002808200e7981 */ /* 0x000f28000c1e9900 */
[----:B------:R-:W4:Y:S04]  /*0ab0*/  LDG.E.CONSTANT R15, desc[UR8][R32.64+0x2c] ;  /* 0x00002c08200f7981 */ /* 0x000f28000c1e9900 */
[----:B------:R-:W5:Y:S01]  /*0ac0*/  LDG.E.CONSTANT R16, desc[UR8][R32.64+0x30] ;  /* 0x0000300820107981 */ /* 0x000f62000c1e9900 */
[----:B0-----:R-:W-:-:S03]  /*0ad0*/  ULEA UR5, UR6, UR5, 0x18 ;  /* 0x0000000506057291 */ /* 0x001fc6000f8ec0ff */
[----:B------:R-:W5:Y:S04]  /*0ae0*/  LDG.E.CONSTANT R17, desc[UR8][R32.64+0x34] ;  /* 0x0000340820117981 */ /* 0x000f68000c1e9900 */
[----:B------:R-:W5:Y:S01]  /*0af0*/  LDG.E.CONSTANT R18, desc[UR8][R32.64+0x38] ;  /* 0x0000380820127981 */ /* 0x000f62000c1e9900 */
[----:B------:R-:W-:-:S03]  /*0b00*/  LEA R30, R0, UR5, 0x7 ;  /* 0x00000005001e7c11 */ /* 0x000fc6000f8e38ff */
[----:B------:R-:W5:Y:S04]  /*0b10*/  LDG.E.CONSTANT R19, desc[UR8][R32.64+0x3c] ;  /* 0x00003c0820137981 */ /* 0x000f68000c1e9900 */
        /* <DEDUP_REMOVED lines=8> */
[----:B--2---:R0:W-:Y:S04]  /*0ba0*/  STS.128 [R30], R4 ;  /* 0x000000041e007388 */ /* 0x0041e80000000c00 */
[----:B---3--:R1:W-:Y:S04]  /*0bb0*/  STS.128 [R30+0x10], R8 ;  /* 0x000010081e007388 */ /* 0x0083e80000000c00 */
[----:B0-----:R-:W2:Y:S04]  /*0bc0*/  LDG.E.CONSTANT R4, desc[UR8][R32.64+0x60] ;  /* 0x0000600820047981 */ /* 0x001ea8000c1e9900 */
[----:B------:R-:W2:Y:S04]  /*0bd0*/  LDG.E.CONSTANT R5, desc[UR8][R32.64+0x64] ;  /* 0x0000640820057981 */ /* 0x000ea8000c1e9900 */
[----:B------:R-:W2:Y:S04]  /*0be0*/  LDG.E.CONSTANT R6, desc[UR8][R32.64+0x68] ;  /* 0x0000680820067981 */ /* 0x000ea8000c1e9900 */
[----:B------:R-:W2:Y:S04]  /*0bf0*/  LDG.E.CONSTANT R7, desc[UR8][R32.64+0x6c] ;  /* 0x00006c0820077981 */ /* 0x000ea8000c1e9900 */
[----:B-1----:R-:W3:Y:S04]  /*0c00*/  LDG.E.CONSTANT R8, desc[UR8][R32.64+0x70] ;  /* 0x0000700820087981 */ /* 0x002ee8000c1e9900 */
[----:B------:R-:W3:Y:S04]  /*0c10*/  LDG.E.CONSTANT R9, desc[UR8][R32.64+0x74] ;  /* 0x0000740820097981 */ /* 0x000ee8000c1e9900 */
[----:B------:R-:W3:Y:S04]  /*0c20*/  LDG.E.CONSTANT R10, desc[UR8][R32.64+0x78] ;  /* 0x00007808200a7981 */ /* 0x000ee8000c1e9900 */
[----:B------:R-:W3:Y:S04]  /*0c30*/  LDG.E.CONSTANT R11, desc[UR8][R32.64+0x7c] ;  /* 0x00007c08200b7981 */ /* 0x000ee8000c1e9900 */
[----:B----4-:R0:W-:Y:S04]  /*0c40*/  STS.128 [R30+0x20], R12 ;  /* 0x0000200c1e007388 */ /* 0x0101e80000000c00 */
[----:B-----5:R0:W-:Y:S04]  /*0c50*/  STS.128 [R30+0x30], R16 ;  /* 0x000030101e007388 */ /* 0x0201e80000000c00 */
[----:B------:R0:W-:Y:S04]  /*0c60*/  STS.128 [R30+0x40], R20 ;  /* 0x000040141e007388 */ /* 0x0001e80000000c00 */
[----:B------:R0:W-:Y:S04]  /*0c70*/  STS.128 [R30+0x50], R24 ;  /* 0x000050181e007388 */ /* 0x0001e80000000c00 */
[----:B--2---:R0:W-:Y:S04]  /*0c80*/  STS.128 [R30+0x60], R4 ;  /* 0x000060041e007388 */ /* 0x0041e80000000c00 */
[----:B---3--:R0:W-:Y:S02]  /*0c90*/  STS.128 [R30+0x70], R8 ;  /* 0x000070081e007388 */ /* 0x0081e40000000c00 */
.L_x_2:
[----:B------:R-:W-:Y:S05]  /*0ca0*/  BSYNC.RECONVERGENT B0 ;  /* 0x0000000000007941 */ /* 0x000fea0003800200 */
.L_x_1:
[----:B------:R-:W-:Y:S01]  /*0cb0*/  BAR.SYNC.DEFER_BLOCKING 0x0 ;  /* 0x0000000000007b1d */ /* 0x000fe20000010000 */
[----:B------:R-:W-:-:S07]  /*0cc0*/  MOV R31, RZ ;  /* 0x000000ff001f7202 */ /* 0x000fce0000000f00 */
.L_x_4:
[----:B------:R-:W1:Y:S01]  /*0cd0*/  S2UR UR7, SR_CgaCtaId ;  /* 0x00000000000779c3 */ /* 0x000e620000008800 */
[----:B------:R-:W-:Y:S01]  /*0ce0*/  UMOV UR5, 0x400 ;  /* 0x0000040000057882 */ /* 0x000fe20000000000 */
[C---:B0--3--:R-:W-:Y:S01]  /*0cf0*/  LEA R12, R31.reuse, R28, 0xb ;  /* 0x0000001c1f0c7211 */ /* 0x049fe200078e58ff */
[----:B------:R-:W-:Y:S01]  /*0d00*/  UIADD3 UR6, UPT, UPT, UR5, 0x1680, URZ ;  /* 0x0000168005067890 */ /* 0x000fe2000fffe0ff */
[C---:B------:R-:W-:Y:S01]  /*0d10*/  LEA R26, R31.reuse, R29, 0x1 ;  /* 0x0000001d1f1a7211 */ /* 0x040fe200078e08ff */
[----:B------:R-:W-:Y:S01]  /*0d20*/  HFMA2 R30, -RZ, RZ, 0, 0 ;  /* 0x00000000ff1e7431 */ /* 0x000fe200000001ff */
[----:B------:R-:W-:-:S04]  /*0d30*/  IADD3 R31, PT, PT, R31, 0x1, RZ ;  /* 0x000000011f1f7810 */ /* 0x000fc80007ffe0ff */
[----:B------:R-:W-:Y:S01]  /*0d40*/  ISETP.NE.AND P1, PT, R31, 0x4, PT ;  /* 0x000000041f00780c */ /* 0x000fe20003f25270 */
[----:B-1----:R-:W-:Y:S02]  /*0d50*/  ULEA UR6, UR7, UR6, 0x18 ;  /* 0x0000000607067291 */ /* 0x002fe4000f8ec0ff */
[----:B------:R-:W-:-:S04]  /*0d60*/  ULEA UR5, UR7, UR5, 0x18 ;  /* 0x0000000507057291 */ /* 0x000fc8000f8ec0ff */
[----:B------:R-:W-:-:S05]  /*0d70*/  LEA R12, R12, UR6, 0x2 ;  /* 0x000000060c0c7c11 */ /* 0x000fca000f8e10ff */
[----:B------:R0:W1:Y:S04]  /*0d80*/  LDS.128 R4, [R12] ;  /* 0x000000000c047984 */ /* 0x0000680000000c00 */
[----:B------:R0:W2:Y:S02]  /*0d90*/  LDS.128 R8, [R12+0x1000] ;  /* 0x001000000c087984 */ /* 0x0000a40000000c00 */
.L_x_3:
[----:B0--3--:R-:W-:-:S05]  /*0da0*/  IMAD R12, R30, 0x3c, RZ ;  /* 0x0000003c1e0c7824 */ /* 0x009fca00078e02ff */
[----:B------:R-:W-:-:S05]  /*0db0*/  LEA R27, R12, R1, 0x2 ;  /* 0x000000010c1b7211 */ /* 0x000fca00078e10ff */
[----:B------:R-:W1:Y:S01]  /*0dc0*/  LDL.128 R12, [R27] ;  /* 0x000000001b0c7983 */ /* 0x000e620000100c00 */
[----:B------:R-:W-:-:S05]  /*0dd0*/  IMAD R32, R30, 0x168, R26 ;  /* 0x000001681e207824 */ /* 0x000fca00078e021a */
[----:B------:R-:W-:-:S05]  /*0de0*/  LEA R32, R32, UR5, 0x2 ;  /* 0x0000000520207c11 */ /* 0x000fca000f8e10ff */
[----:B------:R-:W1:Y:S04]  /*0df0*/  LDS.64 R22, [R32] ;  /* 0x0000000020167984 */ /* 0x000e680000000a00 */
[----:B------:R-:W0:Y:S01]  /*0e00*/  LDS.64 R24, [R32+0x60] ;  /* 0x0000600020187984 */ /* 0x000e220000000a00 */
[-C--:B-1----:R-:W-:Y:S01]  /*0e10*/  FFMA R17, R4, R22.reuse, R12 ;  /* 0x0000001604117223 */ /* 0x082fe2000000000c */
[-C--:B------:R-:W-:Y:S01]  /*0e20*/  FFMA R12, R5, R22.reuse, R13 ;  /* 0x00000016050c7223 */ /* 0x080fe2000000000d */
[-C--:B------:R-:W-:Y:S01]  /*0e30*/  FFMA R13, R6, R22.reuse, R14 ;  /* 0x00000016060d7223 */ /* 0x080fe2000000000e */
[----:B------:R-:W-:Y:S01]  /*0e40*/  FFMA R14, R7, R22, R15 ;  /* 0x00000016070e7223 */ /* 0x000fe2000000000f */
[-C--:B--2---:R-:W-:Y:S01]  /*0e50*/  FFMA R20, R8, R23.reuse, R17 ;  /* 0x0000001708147223 */ /* 0x084fe20000000011 */
[-C--:B------:R-:W-:Y:S01]  /*0e60*/  FFMA R21, R9, R23.reuse, R12 ;  /* 0x0000001709157223 */ /* 0x080fe2000000000c */
[----:B------:R-:W0:Y:S01]  /*0e70*/  LDL.128 R16, [R27+0x10] ;  /* 0x000010001b107983 */ /* 0x000e220000100c00 */
[-C--:B------:R-:W-:Y:S01]  /*0e80*/  FFMA R22, R10, R23.reuse, R13 ;  /* 0x000000170a167223 */ /* 0x080fe2000000000d */
[----:B------:R-:W-:-:S02]  /*0e90*/  FFMA R23, R11, R23, R14 ;  /* 0x000000170b177223 */ /* 0x000fc4000000000e */
[----:B------:R-:W2:Y:S04]  /*0ea0*/  LDL.128 R12, [R27+0x20] ;  /* 0x000020001b0c7983 */ /* 0x000ea80000100c00 */
[----:B------:R-:W-:Y:S04]  /*0eb0*/  STL.128 [R27], R20 ;  /* 0x000000141b007387 */ /* 0x000fe80000100c00 */
[----:B------:R-:W2:Y:S01]  /*0ec0*/  LDS.64 R22, [R32+0xc0] ;  /* 0x0000c00020167984 */ /* 0x000ea20000000a00 */
[-C--:B0-----:R-:W-:Y:S01]  /*0ed0*/  FFMA R35, R4, R24.reuse, R16 ;  /* 0x0000001804237223 */ /* 0x081fe20000000010 */
[-C--:B------:R-:W-:Y:S01]  /*0ee0*/  FFMA R34, R5, R24.reuse, R17 ;  /* 0x0000001805227223 */ /* 0x080fe20000000011 */
[-C--:B------:R-:W-:Y:S01]  /*0ef0*/  FFMA R33, R6, R24.reuse, R18 ;  /* 0x0000001806217223 */ /* 0x080fe20000000012 */
[----:B------:R-:W-:Y:S01]  /*0f00*/  FFMA R24, R7, R24, R19 ;  /* 0x0000001807187223 */ /* 0x000fe20000000013 */
[-C--:B------:R-:W-:Y:S01]  /*0f10*/  FFMA R16, R8, R25.reuse, R35 ;  /* 0x0000001908107223 */ /* 0x080fe20000000023 */
[-C--:B------:R-:W-:Y:S01]  /*0f20*/  FFMA R17, R9, R25.reuse, R34 ;  /* 0x0000001909117223 */ /* 0x080fe20000000022 */
[-C--:B------:R-:W-:Y:S01]  /*0f30*/  FFMA R18, R10, R25.reuse, R33 ;  /* 0x000000190a127223 */ /* 0x080fe20000000021 */
[----:B------:R-:W-:Y:S01]  /*0f40*/  FFMA R19, R11, R25, R24 ;  /* 0x000000190b137223 */ /* 0x000fe20000000018 */
[-C--:B--2---:R-:W-:Y:S01]  /*0f50*/  FFMA R21, R4, R22.reuse, R12 ;  /* 0x0000001604157223 */ /* 0x084fe2000000000c */
[----:B------:R-:W0:Y:S04]  /*0f60*/  LDS.64 R24, [R32+0x120] ;  /* 0x0001200020187984 */ /* 0x000e280000000a00 */
[----:B------:R1:W-:Y:S01]  /*0f70*/  STL.128 [R27+0x10], R16 ;  /* 0x000010101b007387 */ /* 0x0003e20000100c00 */
[-C--:B------:R-:W-:Y:S01]  /*0f80*/  FFMA R12, R5, R22.reuse, R13 ;  /* 0x00000016050c7223 */ /* 0x080fe2000000000d */
[-C--:B------:R-:W-:Y:S01]  /*0f90*/  FFMA R13, R6, R22.reuse, R14 ;  /* 0x00000016060d7223 */ /* 0x080fe2000000000e */
[----:B------:R-:W-:Y:S01]  /*0fa0*/  FFMA R14, R7, R22, R15 ;  /* 0x00000016070e7223 */ /* 0x000fe2000000000f */
[----:B-1----:R-:W0:Y:S01]  /*0fb0*/  LDL.128 R16, [R27+0x30] ;  /* 0x000030001b107983 */ /* 0x002e220000100c00 */
[-C--:B------:R-:W-:Y:S01]  /*0fc0*/  FFMA R20, R8, R23.reuse, R21 ;  /* 0x0000001708147223 */ /* 0x080fe20000000015 */
[-C--:B------:R-:W-:Y:S01]  /*0fd0*/  FFMA R21, R9, R23.reuse, R12 ;  /* 0x0000001709157223 */ /* 0x080fe2000000000c */
[-C--:B------:R-:W-:Y:S01]  /*0fe0*/  FFMA R22, R10, R23.reuse, R13 ;  /* 0x000000170a167223 */ /* 0x080fe2000000000d */
[----:B------:R-:W-:-:S02]  /*0ff0*/  FFMA R23, R11, R23, R14 ;  /* 0x000000170b177223 */ /* 0x000fc4000000000e */
[----:B------:R-:W2:Y:S04]  /*1000*/  LDL.128 R12, [R27+0x40] ;  /* 0x000040001b0c7983 */ /* 0x000ea80000100c00 */
[----:B------:R-:W-:Y:S04]  /*1010*/  STL.128 [R27+0x20], R20 ;  /* 0x000020141b007387 */ /* 0x000fe80000100c00 */
        /* <DEDUP_REMOVED lines=15> */
[-C--:B------:R-:W-:Y:S01]  /*1110*/  FFMA R20, R8, R23.reuse, R21 ;  /* 0x0000001708147223 */ /* 0x080fe20000000015 */
[----:B-1----:R-:W0:Y:S01]  /*1120*/  LDL.128 R16, [R27+0x50] ;  /* 0x000050001b107983 */ /* 0x002e220000100c00 */
        /* <DEDUP_REMOVED lines=21> */
[-C--:B------:R-:W-:Y:S01]  /*1280*/  FFMA R21, R9, R23.reuse, R12 ;  /* 0x0000001709157223 */ /* 0x080fe2000000000c */
[-C--:B------:R-:W-:Y:S01]  /*1290*/  FFMA R22, R10, R23.reuse, R13 ;  /* 0x000000170a167223 */ /* 0x080fe2000000000d */
[----:B-1----:R-:W0:Y:S01]  /*12a0*/  LDL.128 R16, [R27+0x70] ;  /* 0x000070001b107983 */ /* 0x002e220000100c00 */
[----:B------:R-:W-:-:S03]  /*12b0*/  FFMA R23, R11, R23, R14 ;  /* 0x000000170b177223 */ /* 0x000fc6000000000e */
        /* <DEDUP_REMOVED lines=12> */
[-C--:B------:R-:W-:Y:S01]  /*1380*/  FFMA R12, R5, R22.reuse, R13 ;  /* 0x00000016050c7223 */ /* 0x080fe2000000000d */
[----:B------:R-:W0:Y:S04]  /*1390*/  LDS.64 R24, [R32+0x360] ;  /* 0x0003600020187984 */ /* 0x000e280000000a00 */
[----:B------:R1:W-:Y:S01]  /*13a0*/  STL.128 [R27+0x70], R16 ;  /* 0x000070101b007387 */ /* 0x0003e20000100c00 */
[-C--:B------:R-:W-:Y:S01]  /*13b0*/  FFMA R13, R6, R22.reuse, R14 ;  /* 0x00000016060d7223 */ /* 0x080fe2000000000e */
[----:B------:R-:W-:Y:S01]  /*13c0*/  FFMA R14, R7, R22, R15 ;  /* 0x00000016070e7223 */ /* 0x000fe2000000000f */
[-C--:B------:R-:W-:Y:S01]  /*13d0*/  FFMA R20, R8, R23.reuse, R21 ;  /* 0x0000001708147223 */ /* 0x080fe20000000015 */
[-C--:B------:R-:W-:Y:S01]  /*13e0*/  FFMA R21, R9, R23.reuse, R12 ;  /* 0x0000001709157223 */ /* 0x080fe2000000000c */
[-C--:B------:R-:W-:Y:S01]  /*13f0*/  FFMA R22, R10, R23.reuse, R13 ;  /* 0x000000170a167223 */ /* 0x080fe2000000000d */
[----:B------:R-:W-:-:S02]  /*1400*/  FFMA R23, R11, R23, R14 ;  /* 0x000000170b177223 */ /* 0x000fc4000000000e */
[----:B------:R-:W2:Y:S04]  /*1410*/  LDL.128 R12, [R27+0xa0] ;  /* 0x0000a0001b0c7983 */ /* 0x000ea80000100c00 */
[----:B-1----:R-:W0:Y:S04]  /*1420*/  LDL.128 R16, [R27+0x90] ;  /* 0x000090001b107983 */ /* 0x002e280000100c00 */
        /* <DEDUP_REMOVED lines=12> */
[-C--:B------:R-:W-:Y:S01]  /*14f0*/  FFMA R13, R6, R22.reuse, R14 ;  /* 0x00000016060d7223 */ /* 0x080fe2000000000e */
[----:B------:R-:W-:Y:S01]  /*1500*/  LDS.64 R24, [R32+0x420] ;  /* 0x0004200020187984 */ /* 0x000fe20000000a00 */
[----:B------:R-:W-:-:S03]  /*1510*/  FFMA R14, R7, R22, R15 ;  /* 0x00000016070e7223 */ /* 0x000fc6000000000f */
[----:B------:R0:W-:Y:S01]  /*1520*/  STL.128 [R27+0x90], R16 ;  /* 0x000090101b007387 */ /* 0x0001e20000100c00 */
[-C--:B------:R-:W-:Y:S01]  /*1530*/  FFMA R20, R8, R23.reuse, R21 ;  /* 0x0000001708147223 */ /* 0x080fe20000000015 */
[-C--:B------:R-:W-:Y:S01]  /*1540*/  FFMA R21, R9, R23.reuse, R12 ;  /* 0x0000001709157223 */ /* 0x080fe2000000000c */
[-C--:B------:R-:W-:Y:S01]  /*1550*/  FFMA R22, R10, R23.reuse, R13 ;  /* 0x000000170a167223 */ /* 0x080fe2000000000d */
[----:B------:R-:W-:Y:S02]  /*1560*/  FFMA R23, R11, R23, R14 ;  /* 0x000000170b177223 */ /* 0x000fe4000000000e */
[----:B------:R-:W2:Y:S04]  /*1570*/  LDL.128 R12, [R27+0xc0] ;  /* 0x0000c0001b0c7983 */ /* 0x000ea80000100c00 */
[----:B0-----:R-:W3:Y:S04]  /*1580*/  LDL.128 R16, [R27+0xb0] ;  /* 0x0000b0001b107983 */ /* 0x001ee80000100c00 */
[----:B------:R-:W-:Y:S04]  /*1590*/  STL.128 [R27+0xa0], R20 ;  /* 0x0000a0141b007387 */ /* 0x000fe80000100c00 */
[----:B------:R-:W2:Y:S02]  /*15a0*/  LDS.64 R22, [R32+0x480] ;  /* 0x0004800020167984 */ /* 0x000ea40000000a00 */
[CC--:B--2---:R-:W-:Y:S01]  /*15b0*/  FFMA R21, R4.reuse, R22.reuse, R12 ;  /* 0x0000001604157223 */ /* 0x0c4fe2000000000c */
[C---:B------:R-:W-:Y:S01]  /*15c0*/  FFMA R12, R5.reuse, R22, R13 ;  /* 0x00000016050c7223 */ /* 0x040fe2000000000d */
[-C--:B---3--:R-:W-:Y:S01]  /*15d0*/  FFMA R35, R4, R24.reuse, R16 ;  /* 0x0000001804237223 */ /* 0x088fe20000000010 */
[-C--:B------:R-:W-:Y:S01]  /*15e0*/  FFMA R34, R5, R24.reuse, R17 ;  /* 0x0000001805227223 */ /* 0x080fe20000000011 */
[-C--:B------:R-:W-:Y:S01]  /*15f0*/  FFMA R33, R6, R24.reuse, R18 ;  /* 0x0000001806217223 */ /* 0x080fe20000000012 */
[----:B------:R-:W-:Y:S01]  /*1600*/  FFMA R24, R7, R24, R19 ;  /* 0x0000001807187223 */ /* 0x000fe20000000013 */
[-C--:B------:R-:W-:Y:S01]  /*1610*/  FFMA R16, R8, R25.reuse, R35 ;  /* 0x0000001908107223 */ /* 0x080fe20000000023 */
[-C--:B------:R-:W-:Y:S01]  /*1620*/  FFMA R17, R9, R25.reuse, R34 ;  /* 0x0000001909117223 */ /* 0x080fe20000000022 */
[-C--:B------:R-:W-:Y:S01]  /*1630*/  FFMA R18, R10, R25.reuse, R33 ;  /* 0x000000190a127223 */ /* 0x080fe20000000021 */
[----:B------:R-:W-:Y:S01]  /*1640*/  FFMA R19, R11, R25, R24 ;  /* 0x000000190b137223 */ /* 0x000fe20000000018 */
[-C--:B------:R-:W-:Y:S01]  /*1650*/  FFMA R13, R6, R22.reuse, R14 ;  /* 0x00000016060d7223 */ /* 0x080fe2000000000e */
[----:B------:R-:W-:Y:S01]  /*1660*/  FFMA R14, R7, R22, R15 ;  /* 0x00000016070e7223 */ /* 0x000fe2000000000f */
[-C--:B------:R-:W-:Y:S01]  /*1670*/  FFMA R20, R8, R23.reuse, R21 ;  /* 0x0000001708147223 */ /* 0x080fe20000000015 */
[----:B------:R-:W-:Y:S04]  /*1680*/  LDS.64 R24, [R32+0x4e0] ;  /* 0x0004e00020187984 */ /* 0x000fe80000000a00 */
[----:B------:R0:W-:Y:S01]  /*1690*/  STL.128 [R27+0xb0], R16 ;  /* 0x0000b0101b007387 */ /* 0x0001e20000100c00 */
[-C--:B------:R-:W-:Y:S01]  /*16a0*/  FFMA R21, R9, R23.reuse, R12 ;  /* 0x0000001709157223 */ /* 0x080fe2000000000c */
[-C--:B------:R-:W-:Y:S01]  /*16b0*/  FFMA R22, R10, R23.reuse, R13 ;  /* 0x000000170a167223 */ /* 0x080fe2000000000d */
[----:B------:R-:W-:-:S02]  /*16c0*/  FFMA R23, R11, R23, R14 ;  /* 0x000000170b177223 */ /* 0x000fc4000000000e */
[----:B------:R-:W2:Y:S04]  /*16d0*/  LDL.128 R12, [R27+0xe0] ;  /* 0x0000e0001b0c7983 */ /* 0x000ea80000100c00 */
[----:B0-----:R-:W3:Y:S04]  /*16e0*/  LDL.128 R16, [R27+0xd0] ;  /* 0x0000d0001b107983 */ /* 0x001ee80000100c00 */
[----:B------:R-:W-:Y:S04]  /*16f0*/  STL.128 [R27+0xc0], R20 ;  /* 0x0000c0141b007387 */ /* 0x000fe80000100c00 */
[----:B------:R-:W2:Y:S01]  /*1700*/  LDS.64 R20, [R32+0x540] ;  /* 0x0005400020147984 */ /* 0x000ea20000000a00 */
[----:B------:R-:W-:-:S04]  /*1710*/  IADD3 R30, PT, PT, R30, 0x1, RZ ;  /* 0x000000011e1e7810 */ /* 0x000fc80007ffe0ff */
[----:B------:R-:W-:Y:S01]  /*1720*/  ISETP.NE.AND P0, PT, R30, 0x4, PT ;  /* 0x000000041e00780c */ /* 0x000fe20003f05270 */
        /* <DEDUP_REMOVED lines=13> */
[-C--:B------:R-:W-:Y:S01]  /*1800*/  FFMA R13, R9, R21.reuse, R22 ;  /* 0x00000015090d7223 */ /* 0x080fe20000000016 */
[-C--:B------:R-:W-:Y:S01]  /*1810*/  FFMA R14, R10, R21.reuse, R25 ;  /* 0x000000150a0e7223 */ /* 0x080fe20000000019 */
[----:B------:R-:W-:Y:S01]  /*1820*/  FFMA R15, R11, R21, R20 ;  /* 0x000000150b0f7223 */ /* 0x000fe20000000014 */
[----:B------:R3:W-:Y:S04]  /*1830*/  STL.128 [R27+0xd0], R16 ;  /* 0x0000d0101b007387 */ /* 0x0007e80000100c00 */
[----:B------:R3:W-:Y:S01]  /*1840*/  STL.128 [R27+0xe0], R12 ;  /* 0x0000e00c1b007387 */ /* 0x0007e20000100c00 */
[----:B------:R-:W-:Y:S05]  /*1850*/  @P0 BRA `(.L_x_3) ;  /* 0xfffffff400500947 */ /* 0x000fea000383ffff */
[----:B------:R-:W-:Y:S05]  /*1860*/  @P1 BRA `(.L_x_4) ;  /* 0xfffffff400181947 */ /* 0x000fea000383ffff */
[----:B------:R-:W-:-:S04]  /*1870*/  IADD3 R3, PT, PT, R3, 0x1, RZ ;  /* 0x0000000103037810 */ /* 0x000fc80007ffe0ff */
[----:B------:R-:W-:-:S13]  /*1880*/  ISETP.NE.AND P0, PT, R3, 0x80, PT ;  /* 0x000000800300780c */ /* 0x000fda0003f05270 */
[----:B------:R-:W-:Y:S05]  /*1890*/  @P0 BRA `(.L_x_5) ;  /* 0xffffffe800f80947 */ /* 0x000fea000383ffff */
[----:B------:R-:W0:Y:S01]  /*18a0*/  LDCU.64 UR6, c[0x0][0x398] ;  /* 0x00007300ff0677ac */ /* 0x000e220008000a00 */
[----:B------:R-:W-:Y:S01]  /*18b0*/  SHF.L.U32 R3, R0, 0x4, RZ ;  /* 0x0000000400037819 */ /* 0x000fe200000006ff */
[----:B------:R-:W1:Y:S03]  /*18c0*/  LDC.64 R24, c[0x0][0x390] ;  /* 0x0000e400ff187b82 */ /* 0x000e660000000a00 */
[----:B------:R-:W-:-:S04]  /*18d0*/  LOP3.LUT R3, R3, 0xff0, RZ, 0xc0, !PT ;  /* 0x00000ff003037812 */ /* 0x000fc800078ec0ff */
[----:B0-----:R-:W-:-:S04]  /*18e0*/  IADD3 R8, P0, PT, R3, UR6, RZ ;  /* 0x0000000603087c10 */ /* 0x001fc8000ff1e0ff */
[----:B------:R-:W-:-:S05]  /*18f0*/  IADD3.X R9, PT, PT, RZ, UR7, RZ, P0, !PT ;  /* 0x00000007ff097c10 */ /* 0x000fca00087fe4ff */
[----:B------:R0:W5:Y:S04]  /*1900*/  LDG.E.CONSTANT R5, desc[UR8][R8.64] ;  /* 0x0000000808057981 */ /* 0x000168000c1e9900 */
[----:B------:R0:W5:Y:S04]  /*1910*/  LDG.E.CONSTANT R6, desc[UR8][R8.64+0x4] ;  /* 0x0000040808067981 */ /* 0x000168000c1e9900 */
[----:B------:R0:W5:Y:S04]  /*1920*/  LDG.E.CONSTANT R3, desc[UR8][R8.64+0x8] ;  /* 0x0000080808037981 */ /* 0x000168000c1e9900 */
[----:B------:R0:W5:Y:S01]  /*1930*/  LDG.E.CONSTANT R4, desc[UR8][R8.64+0xc] ;  /* 0x00000c0808047981 */ /* 0x000162000c1e9900 */
[----:B------:R-:W-:Y:S01]  /*1940*/  LEA R0, R0, UR4, 0x2 ;  /* 0x0000000400007c11 */ /* 0x000fe2000f8e10ff */
[----:B------:R-:W-:-:S06]  /*1950*/  UMOV UR4, URZ ;  /* 0x000000ff00047c82 */ /* 0x000fcc0008000000 */
.L_x_6:
[----:B----4-:R-:W2:Y:S04]  /*1960*/  LDL.128 R20, [R2+-0x70] ;  /* 0xffff900002147983 */ /* 0x010ea80000100c00 */
[----:B---3--:R-:W3:Y:S04]  /*1970*/  LDL.128 R12, [R2+-0x60] ;  /* 0xffffa000020c7983 */ /* 0x008ee80000100c00 */
[----:B------:R-:W4:Y:S01]  /*1980*/  LDL.128 R16, [R2+-0x50] ;  /* 0xffffb00002107983 */ /* 0x000f220000100c00 */
[----:B-1----:R-:W-:-:S03]  /*1990*/  IMAD.WIDE.U32 R26, R0, 0x4, R24 ;  /* 0x00000004001a7825 */ /* 0x002fc600078e0018 */
[----:B0-----:R-:W4:Y:S01]  /*19a0*/  LDL.128 R8, [R2+-0x40] ;  /* 0xffffc00002087983 */ /* 0x001f220000100c00 */
[----:B--2--5:R-:W-:Y:S01]  /*19b0*/  FADD R20, R5, R20 ;  /* 0x0000001405147221 */ /* 0x024fe20000000000 */
[----:B------:R-:W-:Y:S01]  /*19c0*/  FADD R21, R6, R21 ;  /* 0x0000001506157221 */ /* 0x000fe20000000000 */
[----:B------:R-:W-:Y:S01]  /*19d0*/  FADD R22, R3, R22 ;  /* 0x0000001603167221 */ /* 0x000fe20000000000 */
[----:B------:R-:W-:Y:S01]  /*19e0*/  FADD R23, R4, R23 ;  /* 0x0000001704177221 */ /* 0x000fe20000000000 */
[----:B---3--:R-:W-:Y:S01]  /*19f0*/  FADD R12, R5, R12 ;  /* 0x0000000c050c7221 */ /* 0x008fe20000000000 */
[----:B------:R-:W-:Y:S01]  /*1a00*/  FMNMX R7, RZ, R20, !PT ;  /* 0x00000014ff077209 */ /* 0x000fe20007800000 */
[----:B------:R-:W-:Y:S01]  /*1a10*/  FADD R13, R6, R13 ;  /* 0x0000000d060d7221 */ /* 0x000fe20000000000 */
[----:B------:R-:W-:Y:S01]  /*1a20*/  FMNMX R29, RZ, R21, !PT ;  /* 0x00000015ff1d7209 */ /* 0x000fe20007800000 */
[----:B------:R-:W-:Y:S01]  /*1a30*/  FADD R14, R3, R14 ;  /* 0x0000000e030e7221 */ /* 0x000fe20000000000 */
[----:B------:R-:W-:Y:S01]  /*1a40*/  FMNMX R31, RZ, R22, !PT ;  /* 0x00000016ff1f7209 */ /* 0x000fe20007800000 */
[----:B------:R-:W-:Y:S01]  /*1a50*/  FADD R15, R4, R15 ;  /* 0x0000000f040f7221 */ /* 0x000fe20000000000 */
[----:B------:R-:W-:Y:S01]  /*1a60*/  FMNMX R33, RZ, R23, !PT ;  /* 0x00000017ff217209 */ /* 0x000fe20007800000 */
[----:B------:R0:W-:Y:S04]  /*1a70*/  STG.E desc[UR8][R26.64], R7 ;  /* 0x000000071a007986 */ /* 0x0001e8000c101908 */
[----:B------:R-:W2:Y:S01]  /*1a80*/  LDL.128 R20, [R2+-0x30] ;  /* 0xffffd00002147983 */ /* 0x000ea20000100c00 */
[----:B------:R-:W-:Y:S01]  /*1a90*/  FMNMX R35, RZ, R12, !PT ;  /* 0x0000000cff237209 */ /* 0x000fe20007800000 */
[----:B----4-:R-:W-:Y:S01]  /*1aa0*/  FADD R16, R5, R16 ;  /* 0x0000001005107221 */ /* 0x010fe20000000000 */
[----:B------:R-:W-:Y:S01]  /*1ab0*/  FMNMX R37, RZ, R14, !PT ;  /* 0x0000000eff257209 */ /* 0x000fe20007800000 */
[----:B------:R1:W-:Y:S01]  /*1ac0*/  STG.E desc[UR8][R26.64+0x4], R29 ;  /* 0x0000041d1a007986 */ /* 0x0003e2000c101908 */
[----:B------:R-:W-:Y:S01]  /*1ad0*/  FADD R17, R6, R17 ;  /* 0x0000001106117221 */ /* 0x000fe20000000000 */
[----:B------:R-:W-:Y:S01]  /*1ae0*/  FADD R18, R3, R18 ;  /* 0x0000001203127221 */ /* 0x000fe20000000000 */
[----:B------:R-:W-:Y:S01]  /*1af0*/  FADD R19, R4, R19 ;  /* 0x0000001304137221 */ /* 0x000fe20000000000 */
[----:B0-----:R-:W-:Y:S01]  /*1b00*/  FMNMX R7, RZ, R13, !PT ;  /* 0x0000000dff077209 */ /* 0x001fe20007800000 */
[----:B------:R0:W-:Y:S01]  /*1b10*/  STG.E desc[UR8][R26.64+0x8], R31 ;  /* 0x0000081f1a007986 */ /* 0x0001e2000c101908 */
[----:B-1----:R-:W-:-:S03]  /*1b20*/  FMNMX R29, RZ, R15, !PT ;  /* 0x0000000fff1d7209 */ /* 0x002fc60007800000 */
[----:B------:R-:W3:Y:S01]  /*1b30*/  LDL.128 R12, [R2+-0x20] ;  /* 0xffffe000020c7983 */ /* 0x000ee20000100c00 */
[----:B------:R-:W-:Y:S02]  /*1b40*/  FMNMX R28, RZ, R19, !PT ;  /* 0x00000013ff1c7209 */ /* 0x000fe40007800000 */
[----:B0-----:R-:W-:Y:S01]  /*1b50*/  FMNMX R31, RZ, R16, !PT ;  /* 0x00000010ff1f7209 */ /* 0x001fe20007800000 */
[----:B------:R0:W-:Y:S04]  /*1b60*/  STG.E desc[UR8][R26.64+0xc], R33 ;  /* 0x00000c211a007986 */ /* 0x0001e8000c101908 */
[----:B------:R1:W-:Y:S01]  /*1b70*/  STG.E desc[UR8][R26.64+0xf000], R35 ;  /* 0x00f000231a007986 */ /* 0x0003e2000c101908 */
[----:B0-----:R-:W-:Y:S02]  /*1b80*/  FMNMX R33, RZ, R17, !PT ;  /* 0x00000011ff217209 */ /* 0x001fe40007800000 */
[----:B-1----:R-:W-:-:S02]  /*1b90*/  FMNMX R35, RZ, R18, !PT ;  /* 0x00000012ff237209 */ /* 0x002fc40007800000 */
[----:B------:R-:W4:Y:S01]  /*1ba0*/  LDL.128 R16, [R2+-0x10] ;  /* 0xfffff00002107983 */ /* 0x000f220000100c00 */
[----:B------:R-:W-:Y:S01]  /*1bb0*/  FADD R8, R5, R8 ;  /* 0x0000000805087221 */ /* 0x000fe20000000000 */
[----:B------:R-:W-:Y:S01]  /*1bc0*/  FADD R9, R6, R9 ;  /* 0x0000000906097221 */ /* 0x000fe20000000000 */
[----:B------:R-:W-:Y:S01]  /*1bd0*/  FADD R10, R3, R10 ;  /* 0x0000000a030a7221 */ /* 0x000fe20000000000 */
[----:B------:R0:W-:Y:S01]  /*1be0*/  STG.E desc[UR8][R26.64+0xf004], R7 ;  /* 0x00f004071a007986 */ /* 0x0001e2000c101908 */
[----:B------:R-:W-:-:S03]  /*1bf0*/  FADD R11, R4, R11 ;  /* 0x0000000b040b7221 */ /* 0x000fc60000000000 */
[----:B------:R1:W-:Y:S04]  /*1c00*/  STG.E desc[UR8][R26.64+0xf00c], R29 ;  /* 0x00f00c1d1a007986 */ /* 0x0003e8000c101908 */
[----:B------:R1:W-:Y:S01]  /*1c10*/  STG.E desc[UR8][R26.64+0x1e000], R31 ;  /* 0x01e0001f1a007986 */ /* 0x0003e2000c101908 */
[----:B0-----:R-:W-:-:S03]  /*1c20*/  FMNMX R7, RZ, R8, !PT ;  /* 0x00000008ff077209 */ /* 0x001fc60007800000 */
[----:B------:R0:W-:Y:S01]  /*1c30*/  STG.E desc[UR8][R26.64+0x1e004], R33 ;  /* 0x01e004211a007986 */ /* 0x0001e2000c101908 */
[----:B-1----:R-:W-:-:S03]  /*1c40*/  FMNMX R29, RZ, R9, !PT ;  /* 0x00000009ff1d7209 */ /* 0x002fc60007800000 */
[----:B------:R1:W-:Y:S01]  /*1c50*/  STG.E desc[UR8][R26.64+0x1e008], R35 ;  /* 0x01e008231a007986 */ /* 0x0003e2000c101908 */
[----:B------:R-:W-:-:S03]  /*1c60*/  FMNMX R31, RZ, R10, !PT ;  /* 0x0000000aff1f7209 */ /* 0x000fc60007800000 */
[----:B------:R1:W-:Y:S01]  /*1c70*/  STG.E desc[UR8][R26.64+0x2d000], R7 ;  /* 0x02d000071a007986 */ /* 0x0003e2000c101908 */
[----:B0-----:R-:W-:-:S03]  /*1c80*/  FMNMX R33, RZ, R11, !PT ;  /* 0x0000000bff217209 */ /* 0x001fc60007800000 */
[----:B------:R-:W4:Y:S04]  /*1c90*/  LDL.128 R8, [R2] ;  /* 0x0000000002087983 */ /* 0x000f280000100c00 */
[----:B------:R0:W-:Y:S04]  /*1ca0*/  STG.E desc[UR8][R26.64+0xf008], R37 ;  /* 0x00f008251a007986 */ /* 0x0001e8000c101908 */
[----:B------:R0:W-:Y:S04]  /*1cb0*/  STG.E desc[UR8][R26.64+0x2d004], R29 ;  /* 0x02d0041d1a007986 */ /* 0x0001e8000c101908 */
[----:B------:R3:W-:Y:S04]  /*1cc0*/  STG.E desc[UR8][R26.64+0x2d008], R31 ;  /* 0x02d0081f1a007986 */ /* 0x0007e8000c101908 */
[----:B------:R3:W-:Y:S04]  /*1cd0*/  STG.E desc[UR8][R26.64+0x2d00c], R33 ;  /* 0x02d00c211a007986 */ /* 0x0007e8000c101908 */
[----:B------:R-:W-:Y:S01]  /*1ce0*/  STG.E desc[UR8][R26.64+0x1e00c], R28 ;  /* 0x01e00c1c1a007986 */ /* 0x000fe2000c101908 */
[----:B--2---:R-:W-:Y:S01]  /*1cf0*/  FADD R20, R5, R20 ;  /* 0x0000001405147221 */ /* 0x004fe20000000000 */
[----:B------:R-:W-:Y:S01]  /*1d00*/  FADD R21, R6, R21 ;  /* 0x0000001506157221 */ /* 0x000fe20000000000 */
[----:B------:R-:W-:Y:S01]  /*1d10*/  FADD R22, R3, R22 ;  /* 0x0000001603167221 */ /* 0x000fe20000000000 */
[----:B------:R-:W-:-:S02]  /*1d20*/  FADD R23, R4, R23 ;  /* 0x0000001704177221 */ /* 0x000fc40000000000 */
[----:B-1----:R-:W-:Y:S02]  /*1d30*/  FMNMX R35, RZ, R20, !PT ;  /* 0x00000014ff237209 */ /* 0x002fe40007800000 */
[----:B------:R-:W-:Y:S02]  /*1d40*/  FMNMX R7, RZ, R21, !PT ;  /* 0x00000015ff077209 */ /* 0x000fe40007800000 */
[----:B0-----:R-:W-:Y:S01]  /*1d50*/  FMNMX R37, RZ, R22, !PT ;  /* 0x00000016ff257209 */ /* 0x001fe20007800000 */
[----:B------:R0:W-:Y:S01]  /*1d60*/  STG.E desc[UR8][R26.64+0x3c000], R35 ;  /* 0x03c000231a007986 */ /* 0x0001e2000c101908 */
[----:B------:R-:W-:-:S03]  /*1d70*/  FMNMX R29, RZ, R23, !PT ;  /* 0x00000017ff1d7209 */ /* 0x000fc60007800000 */
[----:B------:R1:W-:Y:S01]  /*1d80*/  STG.E desc[UR8][R26.64+0x3c004], R7 ;  /* 0x03c004071a007986 */ /* 0x0003e2000c101908 */
[----:B---3--:R-:W-:Y:S01]  /*1d90*/  FADD R12, R5, R12 ;  /* 0x0000000c050c7221 */ /* 0x008fe20000000000 */
[----:B------:R-:W-:Y:S01]  /*1da0*/  FADD R13, R6, R13 ;  /* 0x0000000d060d7221 */ /* 0x000fe20000000000 */
[----:B------:R-:W-:Y:S01]  /*1db0*/  FADD R14, R3, R14 ;  /* 0x0000000e030e7221 */ /* 0x000fe20000000000 */
[----:B------:R-:W-:Y:S01]  /*1dc0*/  FADD R15, R4, R15 ;  /* 0x0000000f040f7221 */ /* 0x000fe20000000000 */
[----:B------:R-:W2:Y:S01]  /*1dd0*/  LDL.128 R20, [R2+0x10] ;  /* 0x0000100002147983 */ /* 0x000ea20000100c00 */
[----:B------:R-:W-:Y:S02]  /*1de0*/  FMNMX R31, RZ, R12, !PT ;  /* 0x0000000cff1f7209 */ /* 0x000fe40007800000 */
[----:B------:R-:W-:Y:S02]  /*1df0*/  FMNMX R33, RZ, R13, !PT ;  /* 0x0000000dff217209 */ /* 0x000fe40007800000 */
[----:B0-----:R-:W-:-:S02]  /*1e00*/  FMNMX R35, RZ, R14, !PT ;  /* 0x0000000eff237209 */ /* 0x001fc40007800000 */
[----:B-1----:R-:W-:Y:S02]  /*1e10*/  FMNMX R7, RZ, R15, !PT ;  /* 0x0000000fff077209 */ /* 0x002fe40007800000 */
[----:B------:R-:W3:Y:S04]  /*1e20*/  LDL.128 R12, [R2+0x20] ;  /* 0x00002000020c7983 */ /* 0x000ee80000100c00 */
[----:B------:R0:W-:Y:S01]  /*1e30*/  STG.E desc[UR8][R26.64+0x3c008], R37 ;  /* 0x03c008251a007986 */ /* 0x0001e2000c101908 */
[----:B----4-:R-:W-:Y:S01]  /*1e40*/  FADD R16, R5, R16 ;  /* 0x0000001005107221 */ /* 0x010fe20000000000 */
[----:B------:R-:W-:Y:S01]  /*1e50*/  FADD R17, R6, R17 ;  /* 0x0000001106117221 */ /* 0x000fe20000000000 */
[----:B------:R-:W-:Y:S01]  /*1e60*/  FADD R18, R3, R18 ;  /* 0x0000001203127221 */ /* 0x000fe20000000000 */
[----:B------:R-:W-:Y:S01]  /*1e70*/  FADD R19, R4, R19 ;  /* 0x0000001304137221 */ /* 0x000fe20000000000 */
[----:B------:R1:W-:Y:S01]  /*1e80*/  STG.E desc[UR8][R26.64+0x3c00c], R29 ;  /* 0x03c00c1d1a007986 */ /* 0x0003e2000c101908 */
[----:B0-----:R-:W-:-:S03]  /*1e90*/  FMNMX R37, RZ, R16, !PT ;  /* 0x00000010ff257209 */ /* 0x001fc60007800000 */
[----:B------:R0:W-:Y:S01]  /*1ea0*/  STG.E desc[UR8][R26.64+0x4b000], R31 ;  /* 0x04b0001f1a007986 */ /* 0x0001e2000c101908 */
[----:B------:R-:W-:Y:S02]  /*1eb0*/  FMNMX R28, RZ, R19, !PT ;  /* 0x00000013ff1c7209 */ /* 0x000fe40007800000 */
[----:B-1----:R-:W-:Y:S02]  /*1ec0*/  FMNMX R29, RZ, R17, !PT ;  /* 0x00000011ff1d7209 */ /* 0x002fe40007800000 */
[----:B0-----:R-:W-:Y:S02]  /*1ed0*/  FMNMX R31, RZ, R18, !PT ;  /* 0x00000012ff1f7209 */ /* 0x001fe40007800000 */
[----:B------:R-:W4:Y:S04]  /*1ee0*/  LDL.128 R16, [R2+0x30] ;  /* 0x0000300002107983 */ /* 0x000f280000100c00 */
[----:B------:R0:W-:Y:S01]  /*1ef0*/  STG.E desc[UR8][R26.64+0x4b004], R33 ;  /* 0x04b004211a007986 */ /* 0x0001e2000c101908 */
[----:B------:R-:W-:Y:S01]  /*1f00*/  FADD R8, R5, R8 ;  /* 0x0000000805087221 */ /* 0x000fe20000000000 */
[----:B------:R-:W-:Y:S01]  /*1f10*/  FADD R9, R6, R9 ;  /* 0x0000000906097221 */ /* 0x000fe20000000000 */
[----:B------:R-:W-:Y:S01]  /*1f20*/  FADD R10, R3, R10 ;  /* 0x0000000a030a7221 */ /* 0x000fe20000000000 */
[----:B------:R-:W-:Y:S01]  /*1f30*/  FADD R11, R4, R11 ;  /* 0x0000000b040b7221 */ /* 0x000fe20000000000 */
[----:B------:R1:W-:Y:S04]  /*1f40*/  STG.E desc[UR8][R26.64+0x4b00c], R7 ;  /* 0x04b00c071a007986 */ /* 0x0003e8000c101908 */
[----:B------:R1:W-:Y:S01]  /*1f50*/  STG.E desc[UR8][R26.64+0x5a004], R29 ;  /* 0x05a0041d1a007986 */ /* 0x0003e2000c101908 */
[----:B0-----:R-:W-:-:S03]  /*1f60*/  FMNMX R33, RZ, R11, !PT ;  /* 0x0000000bff217209 */ /* 0x001fc60007800000 */
[----:B------:R0:W-:Y:S01]  /*1f70*/  STG.E desc[UR8][R26.64+0x5a008], R31 ;  /* 0x05a0081f1a007986 */ /* 0x0001e2000c101908 */
[----:B-1----:R-:W-:Y:S02]  /*1f80*/  FMNMX R7, RZ, R8, !PT ;  /* 0x00000008ff077209 */ /* 0x002fe40007800000 */
[----:B------:R-:W-:Y:S02]  /*1f90*/  FMNMX R29, RZ, R9, !PT ;  /* 0x00000009ff1d7209 */ /* 0x000fe40007800000 */
[----:B0-----:R-:W-:Y:S02]  /*1fa0*/  FMNMX R31, RZ, R10, !PT ;  /* 0x0000000aff1f7209 */ /* 0x001fe40007800000 */
[----:B------:R-:W4:Y:S04]  /*1fb0*/  LDL.128 R8, [R2+0x40] ;  /* 0x0000400002087983 */ /* 0x000f280000100c00 */
[----:B------:R0:W-:Y:S04]  /*1fc0*/  STG.E desc[UR8][R26.64+0x4b008], R35 ;  /* 0x04b008231a007986 */ /* 0x0001e8000c101908 */
[----:B------:R-:W-:Y:S04]  /*1fd0*/  STG.E desc[UR8][R26.64+0x5a000], R37 ;  /* 0x05a000251a007986 */ /* 0x000fe8000c101908 */
[----:B------:R1:W-:Y:S04]  /*1fe0*/  STG.E desc[UR8][R26.64+0x69000], R7 ;  /* 0x069000071a007986 */ /* 0x0003e8000c101908 */
[----:B------:R1:W-:Y:S04]  /*1ff0*/  STG.E desc[UR8][R26.64+0x69004], R29 ;  /* 0x0690041d1a007986 */ /* 0x0003e8000c101908 */
[----:B------:R1:W-:Y:S04]  /*2000*/  STG.E desc[UR8][R26.64+0x69008], R31 ;  /* 0x0690081f1a007986 */ /* 0x0003e8000c101908 */
[----:B------:R-:W-:Y:S04]  /*2010*/  STG.E desc[UR8][R26.64+0x5a00c], R28 ;  /* 0x05a00c1c1a007986 */ /* 0x000fe8000c101908 */
[----:B------:R1:W-:Y:S01]  /*2020*/  STG.E desc[UR8][R26.64+0x6900c], R33 ;  /* 0x06900c211a007986 */ /* 0x0003e2000c101908 */
[----:B--2---:R-:W-:Y:S01]  /*2030*/  FADD R20, R5, R20 ;  /* 0x0000001405147221 */ /* 0x004fe20000000000 */
[----:B------:R-:W-:Y:S01]  /*2040*/  FADD R21, R6, R21 ;  /* 0x0000001506157221 */ /* 0x000fe20000000000 */
[----:B------:R-:W-:Y:S01]  /*2050*/  FADD R22, R3, R22 ;  /* 0x0000001603167221 */ /* 0x000fe20000000000 */
[----:B------:R-:W-:Y:S01]  /*2060*/  FADD R23, R4, R23 ;  /* 0x0000001704177221 */ /* 0x000fe20000000000 */
[----:B---3--:R-:W-:Y:S01]  /*2070*/  FADD R12, R5, R12 ;  /* 0x0000000c050c7221 */ /* 0x008fe20000000000 */
[----:B0-----:R-:W-:Y:S01]  /*2080*/  FMNMX R35, RZ, R20, !PT ;  /* 0x00000014ff237209 */ /* 0x001fe20007800000 */
[----:B------:R-:W-:Y:S01]  /*2090*/  FADD R13, R6, R13 ;  /* 0x0000000d060d7221 */ /* 0x000fe20000000000 */
[----:B-1----:R-:W-:Y:S01]  /*20a0*/  FMNMX R7, RZ, R21, !PT ;  /* 0x00000015ff077209 */ /* 0x002fe20007800000 */
[----:B------:R-:W-:Y:S01]  /*20b0*/  FADD R14, R3, R14 ;  /* 0x0000000e030e7221 */ /* 0x000fe20000000000 */
[----:B------:R-:W-:Y:S01]  /*20c0*/  FMNMX R37, RZ, R22, !PT ;  /* 0x00000016ff257209 */ /* 0x000fe20007800000 */
[----:B------:R-:W-:Y:S01]  /*20d0*/  FADD R15, R4, R15 ;  /* 0x0000000f040f7221 */ /* 0x000fe20000000000 */
[----:B------:R-:W-:-:S02]  /*20e0*/  FMNMX R29, RZ, R23, !PT ;  /* 0x00000017ff1d7209 */ /* 0x000fc40007800000 */
[----:B------:R-:W-:Y:S01]  /*20f0*/  FMNMX R31, RZ, R12, !PT ;  /* 0x0000000cff1f7209 */ /* 0x000fe20007800000 */
[----:B------:R-:W2:Y:S01]  /*2100*/  LDL.128 R20, [R2+0x50] ;  /* 0x0000500002147983 */ /* 0x000ea20000100c00 */
[----:B------:R-:W-:-:S03]  /*2110*/  FMNMX R33, RZ, R13, !PT ;  /* 0x0000000dff217209 */ /* 0x000fc60007800000 */
[----:B------:R-:W-:Y:S04]  /*2120*/  STG.E desc[UR8][R26.64+0x78000], R35 ;  /* 0x078000231a007986 */ /* 0x000fe8000c101908 */
[----:B------:R0:W-:Y:S04]  /*2130*/  STG.E desc[UR8][R26.64+0x78004], R7 ;  /* 0x078004071a007986 */ /* 0x0001e8000c101908 */
[----:B------:R1:W-:Y:S04]  /*2140*/  STG.E desc[UR8][R26.64+0x78008], R37 ;  /* 0x078008251a007986 */ /* 0x0003e8000c101908 */
[----:B------:R3:W-:Y:S01]  /*2150*/  STG.E desc[UR8][R26.64+0x7800c], R29 ;  /* 0x07800c1d1a007986 */ /* 0x0007e2000c101908 */
[----:B----4-:R-:W-:Y:S01]  /*2160*/  FADD R16, R5, R16 ;  /* 0x0000001005107221 */ /* 0x010fe20000000000 */
[----:B------:R-:W-:Y:S01]  /*2170*/  FADD R17, R6, R17 ;  /* 0x0000001106117221 */ /* 0x000fe20000000000 */
[----:B------:R-:W-:Y:S01]  /*2180*/  FADD R18, R3, R18 ;  /* 0x0000001203127221 */ /* 0x000fe20000000000 */
[----:B------:R-:W-:Y:S01]  /*2190*/  FADD R19, R4, R19 ;  /* 0x0000001304137221 */ /* 0x000fe20000000000 */
[----:B------:R4:W-:Y:S01]  /*21a0*/  STG.E desc[UR8][R26.64+0x87000], R31 ;  /* 0x0870001f1a007986 */ /* 0x0009e2000c101908 */
[----:B0-----:R-:W-:-:S02]  /*21b0*/  FMNMX R7, RZ, R14, !PT ;  /* 0x0000000eff077209 */ /* 0x001fc40007800000 */
[----:B------:R-:W-:Y:S02]  /*21c0*/  FMNMX R35, RZ, R15, !PT ;  /* 0x0000000fff237209 */ /* 0x000fe40007800000 */
[----:B-1----:R-:W-:Y:S01]  /*21d0*/  FMNMX R37, RZ, R16, !PT ;  /* 0x00000010ff257209 */ /* 0x002fe20007800000 */
[----:B------:R-:W2:Y:S01]  /*21e0*/  LDL.128 R12, [R2+0x60] ;  /* 0x00006000020c7983 */ /* 0x000ea20000100c00 */
[----:B---3--:R-:W-:Y:S02]  /*21f0*/  FMNMX R29, RZ, R17, !PT ;  /* 0x00000011ff1d7209 */ /* 0x008fe40007800000 */
[----:B------:R-:W-:Y:S02]  /*2200*/  FMNMX R28, RZ, R19, !PT ;  /* 0x00000013ff1c7209 */ /* 0x000fe40007800000 */
[----:B----4-:R-:W-:Y:S02]  /*2210*/  FMNMX R31, RZ, R18, !PT ;  /* 0x00000012ff1f7209 */ /* 0x010fe40007800000 */
[----:B------:R0:W3:Y:S04]  /*2220*/  LDL.128 R16, [R2+0x70] ;  /* 0x0000700002107983 */ /* 0x0000e80000100c00 */
[----:B------:R1:W-:Y:S01]  /*2230*/  STG.E desc[UR8][R26.64+0x87008], R7 ;  /* 0x087008071a007986 */ /* 0x0003e2000c101908 */
[----:B------:R-:W-:Y:S01]  /*2240*/  FADD R8, R5, R8 ;  /* 0x0000000805087221 */ /* 0x000fe20000000000 */
[----:B------:R-:W-:Y:S01]  /*2250*/  FADD R9, R6, R9 ;  /* 0x0000000906097221 */ /* 0x000fe20000000000 */
[----:B------:R-:W-:-:S03]  /*2260*/  FADD R10, R3, R10 ;  /* 0x0000000a030a7221 */ /* 0x000fc60000000000 */
[----:B-1----:R-:W-:Y:S01]  /*2270*/  FMNMX R7, RZ, R8, !PT ;  /* 0x00000008ff077209 */ /* 0x002fe20007800000 */
[----:B------:R-:W-:Y:S01]  /*2280*/  FADD R8, R4, R11 ;  /* 0x0000000b04087221 */ /* 0x000fe20000000000 */
[----:B------:R-:W-:Y:S02]  /*2290*/  FMNMX R9, RZ, R9, !PT ;  /* 0x00000009ff097209 */ /* 0x000fe40007800000 */
[----:B------:R-:W-:Y:S01]  /*22a0*/  FMNMX R11, RZ, R10, !PT ;  /* 0x0000000aff0b7209 */ /* 0x000fe20007800000 */
[----:B------:R1:W-:Y:S04]  /*22b0*/  STG.E desc[UR8][R26.64+0xa5000], R7 ;  /* 0x0a5000071a007986 */ /* 0x0003e8000c101908 */
[----:B------:R4:W-:Y:S04]  /*22c0*/  STG.E desc[UR8][R26.64+0xa5004], R9 ;  /* 0x0a5004091a007986 */ /* 0x0009e8000c101908 */
[----:B------:R4:W-:Y:S04]  /*22d0*/  STG.E desc[UR8][R26.64+0x96004], R29 ;  /* 0x0960041d1a007986 */ /* 0x0009e8000c101908 */
[----:B------:R3:W-:Y:S04]  /*22e0*/  STG.E desc[UR8][R26.64+0xa5008], R11 ;  /* 0x0a50080b1a007986 */ /* 0x0007e8000c101908 */
[----:B------:R-:W-:Y:S04]  /*22f0*/  STG.E desc[UR8][R26.64+0x87004], R33 ;  /* 0x087004211a007986 */ /* 0x000fe8000c101908 */
[----:B------:R-:W-:Y:S04]  /*2300*/  STG.E desc[UR8][R26.64+0x8700c], R35 ;  /* 0x08700c231a007986 */ /* 0x000fe8000c101908 */
[----:B------:R-:W-:Y:S04]  /*2310*/  STG.E desc[UR8][R26.64+0x96000], R37 ;  /* 0x096000251a007986 */ /* 0x000fe8000c101908 */
[----:B------:R-:W-:Y:S04]  /*2320*/  STG.E desc[UR8][R26.64+0x96008], R31 ;  /* 0x0960081f1a007986 */ /* 0x000fe8000c101908 */
[----:B------:R-:W-:Y:S01]  /*2330*/  STG.E desc[UR8][R26.64+0x9600c], R28 ;  /* 0x09600c1c1a007986 */ /* 0x000fe2000c101908 */
[----:B------:R-:W-:-:S04]  /*2340*/  UIADD3 UR4, UPT, UPT, UR4, 0x1, URZ ;  /* 0x0000000104047890 */ /* 0x000fc8000fffe0ff */
[----:B------:R-:W-:Y:S01]  /*2350*/  UISETP.NE.AND UP0, UPT, UR4, 0x4, UPT ;  /* 0x000000040400788c */ /* 0x000fe2000bf05270 */
[----:B------:R-:W-:Y:S02]  /*2360*/  IADD3 R0, PT, PT, R0, 0x38400, RZ ;  /* 0x0003840000007810 */ /* 0x000fe40007ffe0ff */
[----:B0-----:R-:W-:Y:S01]  /*2370*/  IADD3 R2, PT, PT, R2, 0xf0, RZ ;  /* 0x000000f002027810 */ /* 0x001fe20007ffe0ff */
[----:B--2---:R-:W-:Y:S01]  /*2380*/  FADD R10, R6, R21 ;  /* 0x00000015060a7221 */ /* 0x004fe20000000000 */
[----:B------:R-:W-:Y:S01]  /*2390*/  FADD R22, R3, R22 ;  /* 0x0000001603167221 */ /* 0x000fe20000000000 */
[----:B------:R-:W-:Y:S01]  /*23a0*/  FMNMX R21, RZ, R8, !PT ;  /* 0x00000008ff157209 */ /* 0x000fe20007800000 */
[----:B------:R-:W-:Y:S01]  /*23b0*/  FADD R20, R5, R20 ;  /* 0x0000001405147221 */ /* 0x000fe20000000000 */
[----:B------:R-:W-:Y:S01]  /*23c0*/  FADD R23, R4, R23 ;  /* 0x0000001704177221 */ /* 0x000fe20000000000 */
[----:B-1----:R-:W-:Y:S02]  /*23d0*/  FMNMX R7, RZ, R10, !PT ;  /* 0x0000000aff077209 */ /* 0x002fe40007800000 */
[----:B----4-:R-:W-:Y:S01]  /*23e0*/  FMNMX R9, RZ, R22, !PT ;  /* 0x00000016ff097209 */ /* 0x010fe20007800000 */
[----:B------:R0:W-:Y:S01]  /*23f0*/  STG.E desc[UR8][R26.64+0xa500c], R21 ;  /* 0x0a500c151a007986 */ /* 0x0001e2000c101908 */
[----:B------:R-:W-:-:S02]  /*2400*/  FMNMX R29, RZ, R20, !PT ;  /* 0x00000014ff1d7209 */ /* 0x000fc40007800000 */
[----:B------:R-:W-:Y:S01]  /*2410*/  FMNMX R23, RZ, R23, !PT ;  /* 0x00000017ff177209 */ /* 0x000fe20007800000 */
[----:B------:R1:W-:Y:S04]  /*2420*/  STG.E desc[UR8][R26.64+0xb4004], R7 ;  /* 0x0b4004071a007986 */ /* 0x0003e8000c101908 */
[----:B------:R2:W-:Y:S04]  /*2430*/  STG.E desc[UR8][R26.64+0xb4008], R9 ;  /* 0x0b4008091a007986 */ /* 0x0005e8000c101908 */
[----:B------:R4:W-:Y:S01]  /*2440*/  STG.E desc[UR8][R26.64+0xb4000], R29 ;  /* 0x0b40001d1a007986 */ /* 0x0009e2000c101908 */
[----:B------:R-:W-:Y:S01]  /*2450*/  FADD R12, R5, R12 ;  /* 0x0000000c050c7221 */ /* 0x000fe20000000000 */
[----:B------:R-:W-:Y:S01]  /*2460*/  FADD R13, R6, R13 ;  /* 0x0000000d060d7221 */ /* 0x000fe20000000000 */
[----:B------:R-:W-:Y:S01]  /*2470*/  FADD R14, R3, R14 ;  /* 0x0000000e030e7221 */ /* 0x000fe20000000000 */
[----:B------:R-:W-:Y:S01]  /*2480*/  FADD R15, R4, R15 ;  /* 0x0000000f040f7221 */ /* 0x000fe20000000000 */
[----:B---3--:R-:W-:Y:S01]  /*2490*/  FADD R16, R5, R16 ;  /* 0x0000001005107221 */ /* 0x008fe20000000000 */
[----:B------:R-:W-:Y:S01]  /*24a0*/  FADD R17, R6, R17 ;  /* 0x0000001106117221 */ /* 0x000fe20000000000 */
[----:B------:R-:W-:Y:S01]  /*24b0*/  FADD R18, R3, R18 ;  /* 0x0000001203127221 */ /* 0x000fe20000000000 */
[----:B------:R-:W-:Y:S01]  /*24c0*/  FADD R19, R4, R19 ;  /* 0x0000001304137221 */ /* 0x000fe20000000000 */
[----:B------:R-:W-:-:S02]  /*24d0*/  FMNMX R11, RZ, R12, !PT ;  /* 0x0000000cff0b7209 */ /* 0x000fc40007800000 */
[----:B------:R-:W-:Y:S02]  /*24e0*/  FMNMX R13, RZ, R13, !PT ;  /* 0x0000000dff0d7209 */ /* 0x000fe40007800000 */
[----:B0-----:R-:W-:Y:S02]  /*24f0*/  FMNMX R21, RZ, R14, !PT ;  /* 0x0000000eff157209 */ /* 0x001fe40007800000 */
[----:B------:R-:W-:Y:S02]  /*2500*/  FMNMX R15, RZ, R15, !PT ;  /* 0x0000000fff0f7209 */ /* 0x000fe40007800000 */
[----:B-1----:R-:W-:Y:S02]  /*2510*/  FMNMX R7, RZ, R16, !PT ;  /* 0x00000010ff077209 */ /* 0x002fe40007800000 */
[----:B------:R-:W-:Y:S02]  /*2520*/  FMNMX R17, RZ, R17, !PT ;  /* 0x00000011ff117209 */ /* 0x000fe40007800000 */
[----:B--2---:R-:W-:-:S02]  /*2530*/  FMNMX R9, RZ, R18, !PT ;  /* 0x00000012ff097209 */ /* 0x004fc40007800000 */
[----:B------:R-:W-:Y:S01]  /*2540*/  FMNMX R19, RZ, R19, !PT ;  /* 0x00000013ff137209 */ /* 0x000fe20007800000 */
[----:B------:R4:W-:Y:S04]  /*2550*/  STG.E desc[UR8][R26.64+0xb400c], R23 ;  /* 0x0b400c171a007986 */ /* 0x0009e8000c101908 */
[----:B------:R4:W-:Y:S04]  /*2560*/  STG.E desc[UR8][R26.64+0xc3000], R11 ;  /* 0x0c30000b1a007986 */ /* 0x0009e8000c101908 */
[----:B------:R4:W-:Y:S04]  /*2570*/  STG.E desc[UR8][R26.64+0xc3004], R13 ;  /* 0x0c30040d1a007986 */ /* 0x0009e8000c101908 */
[----:B------:R4:W-:Y:S04]  /*2580*/  STG.E desc[UR8][R26.64+0xc3008], R21 ;  /* 0x0c3008151a007986 */ /* 0x0009e8000c101908 */
[----:B------:R4:W-:Y:S04]  /*2590*/  STG.E desc[UR8][R26.64+0xc300c], R15 ;  /* 0x0c300c0f1a007986 */ /* 0x0009e8000c101908 */
[----:B------:R4:W-:Y:S04]  /*25a0*/  STG.E desc[UR8][R26.64+0xd2000], R7 ;  /* 0x0d2000071a007986 */ /* 0x0009e8000c101908 */
[----:B------:R4:W-:Y:S04]  /*25b0*/  STG.E desc[UR8][R26.64+0xd2004], R17 ;  /* 0x0d2004111a007986 */ /* 0x0009e8000c101908 */
[----:B------:R4:W-:Y:S04]  /*25c0*/  STG.E desc[UR8][R26.64+0xd2008], R9 ;  /* 0x0d2008091a007986 */ /* 0x0009e8000c101908 */
[----:B------:R4:W-:Y:S01]  /*25d0*/  STG.E desc[UR8][R26.64+0xd200c], R19 ;  /* 0x0d200c131a007986 */ /* 0x0009e2000c101908 */
[----:B------:R-:W-:Y:S05]  /*25e0*/  BRA.U UP0, `(.L_x_6) ;  /* 0xfffffff100dc7547 */ /* 0x000fea000b83ffff */
[----:B------:R-:W-:Y:S05]  /*25f0*/  EXIT ;  /* 0x000000000000794d */ /* 0x000fea0003800000 */
.L_x_7:
[----:B------:R-:W-:-:S00]  /*2600*/  BRA `(.L_x_7) ;  /* 0xfffffffc00fc7947 */ /* 0x000fc0000383ffff */
[----:B------:R-:W-:-:S00]  /*2610*/  NOP ;  /* 0x0000000000007918 */ /* 0x000fc00000000000 */
        /* <DEDUP_REMOVED lines=14> */
.L_x_8:


//--------------------- .nv.shared.my_kernel_kernel0 --------------------------
	.section	.nv.shared.my_kernel_kernel0,"aw",@nobits
	.sectionflags	@""
	.align	4
.nv.shared.my_kernel_kernel0:
	.zero		39552


//--------------------- .nv.shared.reserved.0     --------------------------
	.section	.nv.shared.reserved.0,"aw",@nobits
	.weak		__nv_reservedSMEM_offset_0_alias
	.size		__nv_reservedSMEM_offset_0_alias, 0, 64
	.other		__nv_reservedSMEM_offset_0_alias,@"STO_CUDA_RESERVED_SHARED STV_DEFAULT"
__nv_reservedSMEM_offset_0_alias:
	.zero		0
	.zero		64


//--------------------- .nv.constant0.my_kernel_kernel0 --------------------------
	.section	.nv.constant0.my_kernel_kernel0,"a",@progbits
	.sectionflags	@""
	.align	4
.nv.constant0.my_kernel_kernel0:
	.zero		928


//--------------------- SYMBOLS --------------------------

	.type		.nv.reservedSmem.offset0,@object
	.size		.nv.reservedSmem.offset0,0x4
	.type		.nv.reservedSmem.cap,@object
	.size		.nv.reservedSmem.cap,0x4
